//
// Generated by NVIDIA NVVM Compiler
//
// Compiler Build ID: CL-36424714
// Cuda compilation tools, release 13.0, V13.0.88
// Based on NVVM 20.0.0
//

.version 9.0
.target sm_100
.address_size 64

	// .globl	raytracing

.visible .entry raytracing(
	.param .u32 raytracing_param_0,
	.param .u32 raytracing_param_1,
	.param .u64 .ptr .align 1 raytracing_param_2,
	.param .u64 .ptr .align 1 raytracing_param_3,
	.param .u64 .ptr .align 1 raytracing_param_4,
	.param .u64 .ptr .align 1 raytracing_param_5,
	.param .u64 .ptr .align 1 raytracing_param_6,
	.param .u64 .ptr .align 1 raytracing_param_7,
	.param .u32 raytracing_param_8
)
{
	.reg .pred 	%p<14>;
	.reg .b32 	%r<28>;
	.reg .b32 	%f<97>;
	.reg .b64 	%rd<20>;
	.reg .b64 	%fd<5>;

	ld.param.u32 	%r9, [raytracing_param_0];
	ld.param.u32 	%r10, [raytracing_param_1];
	ld.param.u64 	%rd4, [raytracing_param_2];
	ld.param.u64 	%rd8, [raytracing_param_6];
	ld.param.u64 	%rd9, [raytracing_param_7];
	ld.param.u32 	%r8, [raytracing_param_8];
	mov.u32 	%r11, %ctaid.x;
	mov.u32 	%r12, %ntid.x;
	mov.u32 	%r13, %tid.x;
	mad.lo.s32 	%r26, %r11, %r12, %r13;
	mov.u32 	%r14, %nctaid.x;
	mul.lo.s32 	%r2, %r12, %r14;
	div.s32 	%r15, %r26, %r9;
	mul.lo.s32 	%r16, %r15, %r9;
	sub.s32 	%r17, %r26, %r16;
	cvt.rn.f32.s32 	%f23, %r17;
	cvt.rn.f32.s32 	%f24, %r9;
	div.rn.f32 	%f1, %f23, %f24;
	cvt.rn.f32.s32 	%f25, %r15;
	cvt.rn.f32.s32 	%f26, %r10;
	div.rn.f32 	%f2, %f25, %f26;
	mul.lo.s32 	%r3, %r10, %r9;
	setp.ge.s32 	%p1, %r26, %r3;
	@%p1 bra 	$L__BB0_10;
	cvta.to.global.u64 	%rd10, %rd4;
	setp.lt.s32 	%p2, %r8, 1;
	mul.lo.s32 	%r18, %r26, 3;
	mul.wide.s32 	%rd11, %r18, 4;
	add.s64 	%rd1, %rd10, %rd11;
	@%p2 bra 	$L__BB0_9;
	cvta.to.global.u64 	%rd2, %rd8;
	mov.f32 	%f27, 0f3F800000;
	sub.f32 	%f3, %f27, %f2;
	cvta.to.global.u64 	%rd3, %rd9;
$L__BB0_3:
	ld.param.u64 	%rd19, [raytracing_param_5];
	ld.param.u64 	%rd18, [raytracing_param_4];
	ld.param.u64 	%rd17, [raytracing_param_3];
	cvta.to.global.u64 	%rd12, %rd18;
	ld.global.f32 	%f28, [%rd12];
	cvta.to.global.u64 	%rd13, %rd19;
	ld.global.f32 	%f29, [%rd13];
	fma.rn.f32 	%f30, %f1, %f29, %f28;
	ld.global.f32 	%f31, [%rd2];
	fma.rn.f32 	%f32, %f3, %f31, %f30;
	cvta.to.global.u64 	%rd14, %rd17;
	ld.global.f32 	%f4, [%rd14];
	sub.f32 	%f5, %f32, %f4;
	ld.global.f32 	%f33, [%rd12+4];
	ld.global.f32 	%f34, [%rd13+4];
	fma.rn.f32 	%f35, %f1, %f34, %f33;
	ld.global.f32 	%f36, [%rd2+4];
	fma.rn.f32 	%f37, %f3, %f36, %f35;
	ld.global.f32 	%f6, [%rd14+4];
	sub.f32 	%f7, %f37, %f6;
	ld.global.f32 	%f38, [%rd12+8];
	ld.global.f32 	%f39, [%rd13+8];
	fma.rn.f32 	%f40, %f1, %f39, %f38;
	ld.global.f32 	%f41, [%rd2+8];
	fma.rn.f32 	%f42, %f3, %f41, %f40;
	ld.global.f32 	%f8, [%rd14+8];
	sub.f32 	%f9, %f42, %f8;
	mul.f32 	%f43, %f7, %f7;
	fma.rn.f32 	%f44, %f5, %f5, %f43;
	fma.rn.f32 	%f45, %f9, %f9, %f44;
	mul.f32 	%f10, %f45, 0f40800000;
	cvt.f64.f32 	%fd2, %f45;
	add.f64 	%fd1, %fd2, %fd2;
	mov.b32 	%r27, 0;
$L__BB0_4:
	shl.b32 	%r21, %r27, 2;
	mul.wide.u32 	%rd15, %r21, 4;
	add.s64 	%rd16, %rd3, %rd15;
	ld.global.f32 	%f11, [%rd16];
	ld.global.f32 	%f12, [%rd16+4];
	ld.global.f32 	%f13, [%rd16+8];
	ld.global.f32 	%f46, [%rd16+12];
	sub.f32 	%f47, %f4, %f11;
	sub.f32 	%f48, %f6, %f12;
	sub.f32 	%f49, %f8, %f13;
	mul.f32 	%f50, %f7, %f48;
	fma.rn.f32 	%f51, %f5, %f47, %f50;
	fma.rn.f32 	%f52, %f9, %f49, %f51;
	add.f32 	%f14, %f52, %f52;
	mul.f32 	%f53, %f48, %f48;
	fma.rn.f32 	%f54, %f47, %f47, %f53;
	fma.rn.f32 	%f55, %f49, %f49, %f54;
	mul.f32 	%f56, %f46, %f46;
	sub.f32 	%f57, %f55, %f56;
	mul.f32 	%f58, %f14, %f14;
	mul.f32 	%f59, %f10, %f57;
	sub.f32 	%f15, %f58, %f59;
	setp.ltu.f32 	%p3, %f15, 0f00000000;
	@%p3 bra 	$L__BB0_7;
	neg.f32 	%f60, %f14;
	sqrt.rn.f32 	%f61, %f15;
	sub.f32 	%f62, %f60, %f61;
	cvt.f64.f32 	%fd3, %f62;
	div.rn.f64 	%fd4, %fd3, %fd1;
	cvt.rn.f32.f64 	%f16, %fd4;
	setp.leu.f32 	%p4, %f16, 0f00000000;
	@%p4 bra 	$L__BB0_7;
	fma.rn.f32 	%f63, %f5, %f16, %f4;
	fma.rn.f32 	%f64, %f7, %f16, %f6;
	fma.rn.f32 	%f65, %f9, %f16, %f8;
	sub.f32 	%f66, %f63, %f11;
	sub.f32 	%f67, %f64, %f12;
	sub.f32 	%f68, %f65, %f13;
	abs.f32 	%f69, %f66;
	abs.f32 	%f70, %f67;
	abs.f32 	%f71, %f68;
	add.f32 	%f72, %f69, %f70;
	add.f32 	%f73, %f72, %f71;
	min.f32 	%f74, %f69, %f70;
	max.f32 	%f75, %f69, %f70;
	min.f32 	%f76, %f75, %f71;
	max.f32 	%f77, %f75, %f71;
	mov.b32 	%r22, %f77;
	and.b32  	%r23, %r22, -33554432;
	xor.b32  	%r24, %r23, 2122317824;
	mov.b32 	%f78, %r24;
	mul.f32 	%f79, %f76, %f78;
	mul.f32 	%f80, %f74, %f78;
	mul.f32 	%f81, %f77, %f78;
	mul.f32 	%f82, %f79, %f79;
	fma.rn.f32 	%f83, %f80, %f80, %f82;
	fma.rn.f32 	%f84, %f81, %f81, %f83;
	sqrt.rn.f32 	%f85, %f84;
	or.b32  	%r25, %r23, 8388608;
	mov.b32 	%f86, %r25;
	mul.f32 	%f87, %f85, %f86;
	setp.gt.f32 	%p5, %f73, %f77;
	selp.f32 	%f88, %f87, %f73, %p5;
	setp.eq.f32 	%p6, %f77, 0f7F800000;
	selp.f32 	%f89, 0f7F800000, %f88, %p6;
	div.rn.f32 	%f96, %f66, %f89;
	div.rn.f32 	%f95, %f67, %f89;
	div.rn.f32 	%f94, %f68, %f89;
	bra.uni 	$L__BB0_8;
$L__BB0_7:
	add.s32 	%r27, %r27, 1;
	setp.ne.s32 	%p7, %r27, %r8;
	mov.f32 	%f94, 0f00000000;
	mov.f32 	%f95, %f94;
	mov.f32 	%f96, %f94;
	@%p7 bra 	$L__BB0_4;
$L__BB0_8:
	setp.neu.f32 	%p8, %f96, 0f00000000;
	setp.neu.f32 	%p9, %f95, 0f00000000;
	or.pred  	%p10, %p8, %p9;
	setp.neu.f32 	%p11, %f94, 0f00000000;
	or.pred  	%p12, %p10, %p11;
	selp.f32 	%f91, %f94, 0f00000000, %p12;
	selp.f32 	%f92, %f95, 0f00000000, %p12;
	selp.f32 	%f93, %f96, 0f00000000, %p12;
	st.global.f32 	[%rd1], %f93;
	st.global.f32 	[%rd1+4], %f92;
	st.global.f32 	[%rd1+8], %f91;
	add.s32 	%r26, %r26, %r2;
	setp.lt.s32 	%p13, %r26, %r3;
	@%p13 bra 	$L__BB0_3;
	bra.uni 	$L__BB0_10;
$L__BB0_9:
	mov.b32 	%r19, 0;
	st.global.u32 	[%rd1], %r19;
	st.global.u32 	[%rd1+4], %r19;
	st.global.u32 	[%rd1+8], %r19;
$L__BB0_10:
	ret;

}


// ===== COMPILED SASS (sm_100) =====

	.target	sm_100

	.elftype	@"ET_EXEC"


//--------------------- .note.nv.tkinfo           --------------------------
	.section	.note.nv.tkinfo,"",@"SHT_NOTE"
	.sectionflags	@"SHF_NOTE_NV_TKINFO"
	.tkinfo
        /*0018*/ 	.word	0x00000002
        /*0030*/ 	.string	""
        /*0030*/ 	.string	"ptxas"
        /*0030*/ 	.string	"Cuda compilation tools, release 13.0, V13.0.88"
        /*0030*/ 	.string	"Build cuda_13.0.r13.0/compiler.36424714_0"
        /*0030*/ 	.string	"-arch sm_100 -m 64 "



//--------------------- .note.nv.cuinfo           --------------------------
	.section	.note.nv.cuinfo,"",@"SHT_NOTE"
	.sectionflags	@"SHF_NOTE_NV_CUINFO"
        /*0018*/ 	.short	0x0002
        /*001a*/ 	.short	0x0064
        /*001c*/ 	.short	0x0082
	.zero		2


//--------------------- .nv.info                  --------------------------
	.section	.nv.info,"",@"SHT_CUDA_INFO"
	.align	4


	//----- nvinfo : EIATTR_REGCOUNT
	.align		4
        /*0000*/ 	.byte	0x04, 0x2f
        /*0002*/ 	.short	(.L_1 - .L_0)
	.align		4
.L_0:
        /*0004*/ 	.word	index@(raytracing)
        /*0008*/ 	.word	0x00000026


	//----- nvinfo : EIATTR_FRAME_SIZE
	.align		4
.L_1:
        /*000c*/ 	.byte	0x04, 0x11
        /*000e*/ 	.short	(.L_3 - .L_2)
	.align		4
.L_2:
        /*0010*/ 	.word	index@($__internal_2_$__cuda_sm3x_div_rn_noftz_f32_slowpath)
        /*0014*/ 	.word	0x00000000


	//----- nvinfo : EIATTR_FRAME_SIZE
	.align		4
.L_3:
        /*0018*/ 	.byte	0x04, 0x11
        /*001a*/ 	.short	(.L_5 - .L_4)
	.align		4
.L_4:
        /*001c*/ 	.word	index@($__internal_1_$__cuda_sm20_sqrt_rn_f32_slowpath)
        /*0020*/ 	.word	0x00000000


	//----- nvinfo : EIATTR_FRAME_SIZE
	.align		4
.L_5:
        /*0024*/ 	.byte	0x04, 0x11
        /*0026*/ 	.short	(.L_7 - .L_6)
	.align		4
.L_6:
        /*0028*/ 	.word	index@($__internal_0_$__cuda_sm20_div_rn_f64_full)
        /*002c*/ 	.word	0x00000000


	//----- nvinfo : EIATTR_FRAME_SIZE
	.align		4
.L_7:
        /*0030*/ 	.byte	0x04, 0x11
        /*0032*/ 	.short	(.L_9 - .L_8)
	.align		4
.L_8:
        /*0034*/ 	.word	index@(raytracing)
        /*0038*/ 	.word	0x00000000


	//----- nvinfo : EIATTR_MIN_STACK_SIZE
	.align		4
.L_9:
        /*003c*/ 	.byte	0x04, 0x12
        /*003e*/ 	.short	(.L_11 - .L_10)
	.align		4
.L_10:
        /*0040*/ 	.word	index@(raytracing)
        /*0044*/ 	.word	0x00000000
.L_11:


//--------------------- .nv.compat                --------------------------
	.section	.nv.compat,"",@"SHT_CUDA_COMPAT_INFO"
	.align	4
        /*0000*/ 	.byte	0x02, 0x09, 0x00, 0x00, 0x02, 0x02, 0x01, 0x00, 0x02, 0x05, 0x05, 0x00, 0x03, 0x07, 0x01, 0x01
        /*0010*/ 	.byte	0x02, 0x03, 0x00, 0x00, 0x02, 0x06, 0x01, 0x00, 0x04, 0x0b, 0x08, 0x00, 0x01, 0x00, 0x00, 0x00
        /*0020*/ 	.byte	0x00, 0x00, 0x00, 0x00


//--------------------- .nv.info.raytracing       --------------------------
	.section	.nv.info.raytracing,"",@"SHT_CUDA_INFO"
	.sectionflags	@""
	.align	4


	//----- nvinfo : EIATTR_CUDA_API_VERSION
	.align		4
        /*0000*/ 	.byte	0x04, 0x37
        /*0002*/ 	.short	(.L_13 - .L_12)
.L_12:
        /*0004*/ 	.word	0x00000082


	//----- nvinfo : EIATTR_KPARAM_INFO
	.align		4
.L_13:
        /*0008*/ 	.byte	0x04, 0x17
        /*000a*/ 	.short	(.L_15 - .L_14)
.L_14:
        /*000c*/ 	.word	0x00000000
        /*0010*/ 	.short	0x0008
        /*0012*/ 	.short	0x0038
        /*0014*/ 	.byte	0x00, 0xf0, 0x11, 0x00


	//----- nvinfo : EIATTR_KPARAM_INFO
	.align		4
.L_15:
        /*0018*/ 	.byte	0x04, 0x17
        /*001a*/ 	.short	(.L_17 - .L_16)
.L_16:
        /*001c*/ 	.word	0x00000000
        /*0020*/ 	.short	0x0007
        /*0022*/ 	.short	0x0030
        /*0024*/ 	.byte	0x00, 0xf5, 0x21, 0x00


	//----- nvinfo : EIATTR_KPARAM_INFO
	.align		4
.L_17:
        /*0028*/ 	.byte	0x04, 0x17
        /*002a*/ 	.short	(.L_19 - .L_18)
.L_18:
        /*002c*/ 	.word	0x00000000
        /*0030*/ 	.short	0x0006
        /*0032*/ 	.short	0x0028
        /*0034*/ 	.byte	0x00, 0xf5, 0x21, 0x00


	//----- nvinfo : EIATTR_KPARAM_INFO
	.align		4
.L_19:
        /*0038*/ 	.byte	0x04, 0x17
        /*003a*/ 	.short	(.L_21 - .L_20)
.L_20:
        /*003c*/ 	.word	0x00000000
        /*0040*/ 	.short	0x0005
        /*0042*/ 	.short	0x0020
        /*0044*/ 	.byte	0x00, 0xf5, 0x21, 0x00


	//----- nvinfo : EIATTR_KPARAM_INFO
	.align		4
.L_21:
        /*0048*/ 	.byte	0x04, 0x17
        /*004a*/ 	.short	(.L_23 - .L_22)
.L_22:
        /*004c*/ 	.word	0x00000000
        /*0050*/ 	.short	0x0004
        /*0052*/ 	.short	0x0018
        /*0054*/ 	.byte	0x00, 0xf5, 0x21, 0x00


	//----- nvinfo : EIATTR_KPARAM_INFO
	.align		4
.L_23:
        /*0058*/ 	.byte	0x04, 0x17
        /*005a*/ 	.short	(.L_25 - .L_24)
.L_24:
        /*005c*/ 	.word	0x00000000
        /*0060*/ 	.short	0x0003
        /*0062*/ 	.short	0x0010
        /*0064*/ 	.byte	0x00, 0xf5, 0x21, 0x00


	//----- nvinfo : EIATTR_KPARAM_INFO
	.align		4
.L_25:
        /*0068*/ 	.byte	0x04, 0x17
        /*006a*/ 	.short	(.L_27 - .L_26)
.L_26:
        /*006c*/ 	.word	0x00000000
        /*0070*/ 	.short	0x0002
        /*0072*/ 	.short	0x0008
        /*0074*/ 	.byte	0x00, 0xf5, 0x21, 0x00


	//----- nvinfo : EIATTR_KPARAM_INFO
	.align		4
.L_27:
        /*0078*/ 	.byte	0x04, 0x17
        /*007a*/ 	.short	(.L_29 - .L_28)
.L_28:
        /*007c*/ 	.word	0x00000000
        /*0080*/ 	.short	0x0001
        /*0082*/ 	.short	0x0004
        /*0084*/ 	.byte	0x00, 0xf0, 0x11, 0x00


	//----- nvinfo : EIATTR_KPARAM_INFO
	.align		4
.L_29:
        /*0088*/ 	.byte	0x04, 0x17
        /*008a*/ 	.short	(.L_31 - .L_30)
.L_30:
        /*008c*/ 	.word	0x00000000
        /*0090*/ 	.short	0x0000
        /*0092*/ 	.short	0x0000
        /*0094*/ 	.byte	0x00, 0xf0, 0x11, 0x00


	//----- nvinfo : EIATTR_SPARSE_MMA_MASK
	.align		4
.L_31:
        /*0098*/ 	.byte	0x03, 0x50
        /*009a*/ 	.short	0x0000


	//----- nvinfo : EIATTR_MAXREG_COUNT
	.align		4
        /*009c*/ 	.byte	0x03, 0x1b
        /*009e*/ 	.short	0x00ff


	//----- nvinfo : EIATTR_MERCURY_ISA_VERSION
	.align		4
        /*00a0*/ 	.byte	0x03, 0x5f
        /*00a2*/ 	.short	0x0101


	//----- nvinfo : EIATTR_VRC_CTA_INIT_COUNT
	.align		4
        /*00a4*/ 	.byte	0x02, 0x4a
	.zero		1
	.zero		1


	//----- nvinfo : EIATTR_EXIT_INSTR_OFFSETS
	.align		4
        /*00a8*/ 	.byte	0x04, 0x1c
        /*00aa*/ 	.short	(.L_33 - .L_32)


	//   ....[0]....
.L_32:
        /*00ac*/ 	.word	0x00000430


	//   ....[1]....
        /*00b0*/ 	.word	0x00001110


	//   ....[2]....
        /*00b4*/ 	.word	0x00001150


	//----- nvinfo : EIATTR_CRS_STACK_SIZE
	.align		4
.L_33:
        /*00b8*/ 	.byte	0x04, 0x1e
        /*00ba*/ 	.short	(.L_35 - .L_34)
.L_34:
        /*00bc*/ 	.word	0x00000000


	//----- nvinfo : EIATTR_CBANK_PARAM_SIZE
	.align		4
.L_35:
        /*00c0*/ 	.byte	0x03, 0x19
        /*00c2*/ 	.short	0x003c


	//----- nvinfo : EIATTR_PARAM_CBANK
	.align		4
        /*00c4*/ 	.byte	0x04, 0x0a
        /*00c6*/ 	.short	(.L_37 - .L_36)
	.align		4
.L_36:
        /*00c8*/ 	.word	index@(.nv.constant0.raytracing)
        /*00cc*/ 	.short	0x0380
        /*00ce*/ 	.short	0x003c


	//----- nvinfo : EIATTR_SW_WAR
	.align		4
.L_37:
        /*00d0*/ 	.byte	0x04, 0x36
        /*00d2*/ 	.short	(.L_39 - .L_38)
.L_38:
        /*00d4*/ 	.word	0x00000008
.L_39:


//--------------------- .nv.callgraph             --------------------------
	.section	.nv.callgraph,"",@"SHT_CUDA_CALLGRAPH"
	.align	4
	.sectionentsize	8
	.align		4
        /*0000*/ 	.word	0x00000000
	.align		4
        /*0004*/ 	.word	0xffffffff
	.align		4
        /*0008*/ 	.word	0x00000000
	.align		4
        /*000c*/ 	.word	0xfffffffe
	.align		4
        /*0010*/ 	.word	0x00000000
	.align		4
        /*0014*/ 	.word	0xfffffffd
	.align		4
        /*0018*/ 	.word	0x00000000
	.align		4
        /*001c*/ 	.word	0xfffffffc


//--------------------- .text.raytracing          --------------------------
	.section	.text.raytracing,"ax",@progbits
	.align	128
        .global         raytracing
        .type           raytracing,@function
        .size           raytracing,(.L_x_45 - raytracing)
        .other          raytracing,@"STO_CUDA_ENTRY STV_DEFAULT"
raytracing:
.text.raytracing:
[----:B------:R-:W-:Y:S08]  /*0000*/  LDC R1, c[0x0][0x37c] ;  /* 0x0000df00ff017b82 */ /* 0x000ff00000000800 */
[----:B------:R-:W0:Y:S01]  /*0010*/  LDC R9, c[0x0][0x380] ;  /* 0x0000e000ff097b82 */ /* 0x000e220000000800 */
[----:B------:R-:W1:Y:S01]  /*0020*/  S2R R3, SR_TID.X ;  /* 0x0000000000037919 */ /* 0x000e620000002100 */
[----:B------:R-:W-:Y:S06]  /*0030*/  BSSY.RECONVERGENT B0, `(.L_x_0) ;  /* 0x000002c000007945 */ /* 0x000fec0003800200 */
[----:B------:R-:W1:Y:S08]  /*0040*/  S2UR UR4, SR_CTAID.X ;  /* 0x00000000000479c3 */ /* 0x000e700000002500 */
[----:B------:R-:W1:Y:S01]  /*0050*/  LDC R6, c[0x0][0x360] ;  /* 0x0000d800ff067b82 */ /* 0x000e620000000800 */
[----:B0-----:R-:W-:-:S04]  /*0060*/  IABS R7, R9 ;  /* 0x0000000900077213 */ /* 0x001fc80000000000 */
[----:B------:R-:W0:Y:S01]  /*0070*/  I2F.RP R0, R7 ;  /* 0x0000000700007306 */ /* 0x000e220000209400 */
[----:B-1----:R-:W-:Y:S01]  /*0080*/  IMAD R2, R6, UR4, R3 ;  /* 0x0000000406027c24 */ /* 0x002fe2000f8e0203 */
[----:B------:R-:W1:Y:S06]  /*0090*/  LDCU UR4, c[0x0][0x370] ;  /* 0x00006e00ff0477ac */ /* 0x000e6c0008000800 */
[----:B0-----:R-:W0:Y:S02]  /*00a0*/  MUFU.RCP R0, R0 ;  /* 0x0000000000007308 */ /* 0x001e240000001000 */
[----:B0-----:R-:W-:Y:S01]  /*00b0*/  VIADD R4, R0, 0xffffffe ;  /* 0x0ffffffe00047836 */ /* 0x001fe20000000000 */
[----:B------:R-:W-:-:S05]  /*00c0*/  IABS R0, R2 ;  /* 0x0000000200007213 */ /* 0x000fca0000000000 */
[----:B------:R0:W2:Y:S02]  /*00d0*/  F2I.FTZ.U32.TRUNC.NTZ R5, R4 ;  /* 0x0000000400057305 */ /* 0x0000a4000021f000 */
[----:B0-----:R-:W-:Y:S02]  /*00e0*/  HFMA2 R4, -RZ, RZ, 0, 0 ;  /* 0x00000000ff047431 */ /* 0x001fe400000001ff */
[----:B--2---:R-:W-:-:S04]  /*00f0*/  IMAD.MOV R8, RZ, RZ, -R5 ;  /* 0x000000ffff087224 */ /* 0x004fc800078e0a05 */
[----:B------:R-:W-:-:S04]  /*0100*/  IMAD R3, R8, R7, RZ ;  /* 0x0000000708037224 */ /* 0x000fc800078e02ff */
[----:B------:R-:W-:-:S06]  /*0110*/  IMAD.HI.U32 R5, R5, R3, R4 ;  /* 0x0000000305057227 */ /* 0x000fcc00078e0004 */
[----:B------:R-:W-:-:S04]  /*0120*/  IMAD.HI.U32 R5, R5, R0, RZ ;  /* 0x0000000005057227 */ /* 0x000fc800078e00ff */
[----:B------:R-:W-:-:S04]  /*0130*/  IMAD.MOV R3, RZ, RZ, -R5 ;  /* 0x000000ffff037224 */ /* 0x000fc800078e0a05 */
[----:B------:R-:W-:-:S05]  /*0140*/  IMAD R0, R7, R3, R0 ;  /* 0x0000000307007224 */ /* 0x000fca00078e0200 */
[----:B------:R-:W-:-:S13]  /*0150*/  ISETP.GT.U32.AND P1, PT, R7, R0, PT ;  /* 0x000000000700720c */ /* 0x000fda0003f24070 */
[----:B------:R-:W-:Y:S01]  /*0160*/  @!P1 IMAD.IADD R0, R0, 0x1, -R7 ;  /* 0x0000000100009824 */ /* 0x000fe200078e0a07 */
[----:B------:R-:W-:Y:S02]  /*0170*/  @!P1 IADD3 R5, PT, PT, R5, 0x1, RZ ;  /* 0x0000000105059810 */ /* 0x000fe40007ffe0ff */
[----:B------:R-:W-:Y:S02]  /*0180*/  ISETP.NE.AND P1, PT, R9, RZ, PT ;  /* 0x000000ff0900720c */ /* 0x000fe40003f25270 */
[----:B------:R-:W-:Y:S02]  /*0190*/  ISETP.GE.U32.AND P0, PT, R0, R7, PT ;  /* 0x000000070000720c */ /* 0x000fe40003f06070 */
[-C--:B------:R-:W-:Y:S02]  /*01a0*/  LOP3.LUT R0, R2, R9.reuse, RZ, 0x3c, !PT ;  /* 0x0000000902007212 */ /* 0x080fe400078e3cff */
[----:B------:R-:W-:Y:S02]  /*01b0*/  I2FP.F32.S32 R7, R9 ;  /* 0x0000000900077245 */ /* 0x000fe40000201400 */
[----:B------:R-:W-:-:S02]  /*01c0*/  ISETP.GE.AND P2, PT, R0, RZ, PT ;  /* 0x000000ff0000720c */ /* 0x000fc40003f46270 */
[----:B------:R-:W0:Y:S05]  /*01d0*/  MUFU.RCP R0, R7 ;  /* 0x0000000700007308 */ /* 0x000e2a0000001000 */
[----:B------:R-:W-:-:S06]  /*01e0*/  @P0 VIADD R5, R5, 0x1 ;  /* 0x0000000105050836 */ /* 0x000fcc0000000000 */
[----:B------:R-:W-:Y:S01]  /*01f0*/  @!P2 IMAD.MOV R5, RZ, RZ, -R5 ;  /* 0x000000ffff05a224 */ /* 0x000fe200078e0a05 */
[----:B------:R-:W-:-:S04]  /*0200*/  @!P1 LOP3.LUT R5, RZ, R9, RZ, 0x33, !PT ;  /* 0x00000009ff059212 */ /* 0x000fc800078e33ff */
[----:B------:R-:W-:Y:S01]  /*0210*/  IADD3 R30, PT, PT, -R5, RZ, RZ ;  /* 0x000000ff051e7210 */ /* 0x000fe20007ffe1ff */
[----:B0-----:R-:W-:-:S04]  /*0220*/  FFMA R3, -R7, R0, 1 ;  /* 0x3f80000007037423 */ /* 0x001fc80000000100 */
[----:B------:R-:W-:Y:S02]  /*0230*/  IMAD R30, R9, R30, R2 ;  /* 0x0000001e091e7224 */ /* 0x000fe400078e0202 */
[----:B------:R-:W-:Y:S01]  /*0240*/  FFMA R9, R0, R3, R0 ;  /* 0x0000000300097223 */ /* 0x000fe20000000000 */
[----:B-1----:R-:W-:Y:S02]  /*0250*/  IMAD R3, R6, UR4, RZ ;  /* 0x0000000406037c24 */ /* 0x002fe4000f8e02ff */
[----:B------:R-:W-:-:S04]  /*0260*/  I2FP.F32.S32 R30, R30 ;  /* 0x0000001e001e7245 */ /* 0x000fc80000201400 */
[----:B------:R-:W0:Y:S01]  /*0270*/  FCHK P0, R30, R7 ;  /* 0x000000071e007302 */ /* 0x000e220000000000 */
[----:B------:R-:W-:-:S04]  /*0280*/  FFMA R4, R30, R9, RZ ;  /* 0x000000091e047223 */ /* 0x000fc800000000ff */
[----:B------:R-:W-:-:S04]  /*0290*/  FFMA R0, -R7, R4, R30 ;  /* 0x0000000407007223 */ /* 0x000fc8000000011e */
[----:B------:R-:W-:Y:S01]  /*02a0*/  FFMA R4, R9, R0, R4 ;  /* 0x0000000009047223 */ /* 0x000fe20000000004 */
[----:B0-----:R-:W-:Y:S06]  /*02b0*/  @!P0 BRA `(.L_x_1) ;  /* 0x00000000000c8947 */ /* 0x001fec0003800000 */
[----:B------:R-:W-:-:S07]  /*02c0*/  MOV R10, 0x2e0 ;  /* 0x000002e0000a7802 */ /* 0x000fce0000000f00 */
[----:B------:R-:W-:Y:S05]  /*02d0*/  CALL.REL.NOINC `($__internal_2_$__cuda_sm3x_div_rn_noftz_f32_slowpath) ;  /* 0x0000001400687944 */ /* 0x000fea0003c00000 */
[----:B------:R-:W-:-:S07]  /*02e0*/  IMAD.MOV.U32 R4, RZ, RZ, R0 ;  /* 0x000000ffff047224 */ /* 0x000fce00078e0000 */
.L_x_1:
[----:B------:R-:W-:Y:S05]  /*02f0*/  BSYNC.RECONVERGENT B0 ;  /* 0x0000000000007941 */ /* 0x000fea0003800200 */
.L_x_0:
[----:B------:R-:W0:Y:S01]  /*0300*/  LDCU UR4, c[0x0][0x384] ;  /* 0x00007080ff0477ac */ /* 0x000e220008000800 */
[----:B------:R-:W-:Y:S01]  /*0310*/  I2FP.F32.S32 R30, R5 ;  /* 0x00000005001e7245 */ /* 0x000fe20000201400 */
[----:B------:R-:W-:Y:S01]  /*0320*/  BSSY.RECONVERGENT B0, `(.L_x_2) ;  /* 0x000000d000007945 */ /* 0x000fe20003800200 */
[----:B0-----:R-:W-:-:S04]  /*0330*/  I2FP.F32.S32 R7, UR4 ;  /* 0x0000000400077c45 */ /* 0x001fc80008201400 */
[----:B------:R-:W0:Y:S08]  /*0340*/  MUFU.RCP R0, R7 ;  /* 0x0000000700007308 */ /* 0x000e300000001000 */
[----:B------:R-:W1:Y:S01]  /*0350*/  FCHK P0, R30, R7 ;  /* 0x000000071e007302 */ /* 0x000e620000000000 */
[----:B0-----:R-:W-:-:S04]  /*0360*/  FFMA R9, -R7, R0, 1 ;  /* 0x3f80000007097423 */ /* 0x001fc80000000100 */
[----:B------:R-:W-:-:S04]  /*0370*/  FFMA R9, R0, R9, R0 ;  /* 0x0000000900097223 */ /* 0x000fc80000000000 */
[----:B------:R-:W-:-:S04]  /*0380*/  FFMA R0, R30, R9, RZ ;  /* 0x000000091e007223 */ /* 0x000fc800000000ff */
[----:B------:R-:W-:-:S04]  /*0390*/  FFMA R5, -R7, R0, R30 ;  /* 0x0000000007057223 */ /* 0x000fc8000000011e */
[----:B------:R-:W-:Y:S01]  /*03a0*/  FFMA R5, R9, R5, R0 ;  /* 0x0000000509057223 */ /* 0x000fe20000000000 */
[----:B-1----:R-:W-:Y:S06]  /*03b0*/  @!P0 BRA `(.L_x_3) ;  /* 0x00000000000c8947 */ /* 0x002fec0003800000 */
[----:B------:R-:W-:-:S07]  /*03c0*/  MOV R10, 0x3e0 ;  /* 0x000003e0000a7802 */ /* 0x000fce0000000f00 */
[----:B------:R-:W-:Y:S05]  /*03d0*/  CALL.REL.NOINC `($__internal_2_$__cuda_sm3x_div_rn_noftz_f32_slowpath) ;  /* 0x0000001400287944 */ /* 0x000fea0003c00000 */
[----:B------:R-:W-:-:S07]  /*03e0*/  IMAD.MOV.U32 R5, RZ, RZ, R0 ;  /* 0x000000ffff057224 */ /* 0x000fce00078e0000 */
.L_x_3:
[----:B------:R-:W-:Y:S05]  /*03f0*/  BSYNC.RECONVERGENT B0 ;  /* 0x0000000000007941 */ /* 0x000fea0003800200 */
.L_x_2:
[----:B------:R-:W0:Y:S02]  /*0400*/  LDCU.64 UR4, c[0x0][0x380] ;  /* 0x00007000ff0477ac */ /* 0x000e240008000a00 */
[----:B0-----:R-:W-:-:S06]  /*0410*/  UIMAD UR4, UR4, UR5, URZ ;  /* 0x00000005040472a4 */ /* 0x001fcc000f8e02ff */
[----:B------:R-:W-:-:S13]  /*0420*/  ISETP.GE.AND P0, PT, R2, UR4, PT ;  /* 0x0000000402007c0c */ /* 0x000fda000bf06270 */
[----:B------:R-:W-:Y:S05]  /*0430*/  @P0 EXIT ;  /* 0x000000000000094d */ /* 0x000fea0003800000 */
[----:B------:R-:W0:Y:S01]  /*0440*/  LDCU UR5, c[0x0][0x3b8] ;  /* 0x00007700ff0577ac */ /* 0x000e220008000800 */
[----:B------:R-:W1:Y:S01]  /*0450*/  LDC.64 R16, c[0x0][0x388] ;  /* 0x0000e200ff107b82 */ /* 0x000e620000000a00 */
[----:B------:R-:W-:Y:S01]  /*0460*/  IMAD R7, R2, 0x3, RZ ;  /* 0x0000000302077824 */ /* 0x000fe200078e02ff */
[----:B------:R-:W2:Y:S01]  /*0470*/  LDCU.64 UR6, c[0x0][0x358] ;  /* 0x00006b00ff0677ac */ /* 0x000ea20008000a00 */
[----:B0-----:R-:W-:Y:S02]  /*0480*/  UISETP.GE.AND UP0, UPT, UR5, 0x1, UPT ;  /* 0x000000010500788c */ /* 0x001fe4000bf06270 */
[----:B-1----:R-:W-:-:S07]  /*0490*/  IMAD.WIDE R16, R7, 0x4, R16 ;  /* 0x0000000407107825 */ /* 0x002fce00078e0210 */
[----:B--2---:R-:W-:Y:S05]  /*04a0*/  BRA.U !UP0, `(.L_x_4) ;  /* 0x0000000d081c7547 */ /* 0x004fea000b800000 */
[----:B------:R-:W-:Y:S01]  /*04b0*/  FADD R5, -R5, 1 ;  /* 0x3f80000005057421 */ /* 0x000fe20000000100 */
[----:B------:R-:W0:Y:S06]  /*04c0*/  LDCU UR5, c[0x0][0x3b8] ;  /* 0x00007700ff0577ac */ /* 0x000e2c0008000800 */
.L_x_24:
[----:B-1----:R-:W1:Y:S08]  /*04d0*/  LDC.64 R10, c[0x0][0x398] ;  /* 0x0000e600ff0a7b82 */ /* 0x002e700000000a00 */
[----:B------:R-:W2:Y:S08]  /*04e0*/  LDC.64 R14, c[0x0][0x3a0] ;  /* 0x0000e800ff0e7b82 */ /* 0x000eb00000000a00 */
[----:B------:R-:W3:Y:S08]  /*04f0*/  LDC.64 R18, c[0x0][0x3a8] ;  /* 0x0000ea00ff127b82 */ /* 0x000ef00000000a00 */
[----:B------:R-:W4:Y:S01]  /*0500*/  LDC.64 R12, c[0x0][0x390] ;  /* 0x0000e400ff0c7b82 */ /* 0x000f220000000a00 */
[----:B-1----:R-:W5:Y:S04]  /*0510*/  LDG.E R23, desc[UR6][R10.64+0x4] ;  /* 0x000004060a177981 */ /* 0x002f68000c1e1900 */
[----:B------:R-:W5:Y:S04]  /*0520*/  LDG.E R9, desc[UR6][R10.64] ;  /* 0x000000060a097981 */ /* 0x000f68000c1e1900 */
[----:B--2---:R-:W5:Y:S04]  /*0530*/  LDG.E R20, desc[UR6][R14.64+0x4] ;  /* 0x000004060e147981 */ /* 0x004f68000c1e1900 */
[----:B------:R-:W2:Y:S04]  /*0540*/  LDG.E R0, desc[UR6][R14.64] ;  /* 0x000000060e007981 */ /* 0x000ea8000c1e1900 */
[----:B---3--:R-:W3:Y:S04]  /*0550*/  LDG.E R22, desc[UR6][R18.64+0x4] ;  /* 0x0000040612167981 */ /* 0x008ee8000c1e1900 */
[----:B------:R-:W3:Y:S04]  /*0560*/  LDG.E R25, desc[UR6][R10.64+0x8] ;  /* 0x000008060a197981 */ /* 0x000ee8000c1e1900 */
[----:B------:R-:W3:Y:S04]  /*0570*/  LDG.E R24, desc[UR6][R14.64+0x8] ;  /* 0x000008060e187981 */ /* 0x000ee8000c1e1900 */
[----:B------:R-:W3:Y:S04]  /*0580*/  LDG.E R21, desc[UR6][R18.64] ;  /* 0x0000000612157981 */ /* 0x000ee8000c1e1900 */
[----:B----4-:R-:W4:Y:S04]  /*0590*/  LDG.E R6, desc[UR6][R12.64+0x4] ;  /* 0x000004060c067981 */ /* 0x010f28000c1e1900 */
[----:B------:R-:W4:Y:S04]  /*05a0*/  LDG.E R27, desc[UR6][R18.64+0x8] ;  /* 0x00000806121b7981 */ /* 0x000f28000c1e1900 */
[----:B------:R-:W4:Y:S04]  /*05b0*/  LDG.E R7, desc[UR6][R12.64] ;  /* 0x000000060c077981 */ /* 0x000f28000c1e1900 */
[----:B------:R-:W4:Y:S01]  /*05c0*/  LDG.E R8, desc[UR6][R12.64+0x8] ;  /* 0x000008060c087981 */ /* 0x000f22000c1e1900 */
[----:B------:R-:W-:Y:S01]  /*05d0*/  BSSY.RECONVERGENT B1, `(.L_x_5) ;  /* 0x00000a7000017945 */ /* 0x000fe20003800200 */
[----:B------:R-:W-:Y:S01]  /*05e0*/  MOV R28, RZ ;  /* 0x000000ff001c7202 */ /* 0x000fe20000000f00 */
[-C--:B-----5:R-:W-:Y:S01]  /*05f0*/  FFMA R20, R20, R4.reuse, R23 ;  /* 0x0000000414147223 */ /* 0x0a0fe20000000017 */
[----:B--2---:R-:W-:-:S03]  /*0600*/  FFMA R0, R0, R4, R9 ;  /* 0x0000000400007223 */ /* 0x004fc60000000009 */
[C---:B---3--:R-:W-:Y:S01]  /*0610*/  FFMA R9, R5.reuse, R22, R20 ;  /* 0x0000001605097223 */ /* 0x048fe20000000014 */
[----:B------:R-:W-:Y:S01]  /*0620*/  FFMA R24, R24, R4, R25 ;  /* 0x0000000418187223 */ /* 0x000fe20000000019 */
[----:B------:R-:W-:Y:S02]  /*0630*/  FFMA R0, R5, R21, R0 ;  /* 0x0000001505007223 */ /* 0x000fe40000000000 */
[----:B----4-:R-:W-:Y:S01]  /*0640*/  FADD R9, R9, -R6 ;  /* 0x8000000609097221 */ /* 0x010fe20000000000 */
[----:B------:R-:W-:-:S03]  /*0650*/  FFMA R11, R5, R27, R24 ;  /* 0x0000001b050b7223 */ /* 0x000fc60000000018 */
[----:B------:R-:W-:Y:S01]  /*0660*/  FMUL R15, R9, R9 ;  /* 0x00000009090f7220 */ /* 0x000fe20000400000 */
[----:B------:R-:W-:Y:S01]  /*0670*/  FADD R10, R0, -R7 ;  /* 0x80000007000a7221 */ /* 0x000fe20000000000 */
[----:B------:R-:W-:-:S03]  /*0680*/  FADD R11, R11, -R8 ;  /* 0x800000080b0b7221 */ /* 0x000fc60000000000 */
[----:B------:R-:W-:-:S04]  /*0690*/  FFMA R0, R10, R10, R15 ;  /* 0x0000000a0a007223 */ /* 0x000fc8000000000f */
[----:B------:R-:W-:-:S04]  /*06a0*/  FFMA R0, R11, R11, R0 ;  /* 0x0000000b0b007223 */ /* 0x000fc80000000000 */
[----:B------:R-:W1:Y:S01]  /*06b0*/  F2F.F64.F32 R26, R0 ;  /* 0x00000000001a7310 */ /* 0x000e620000201800 */
[----:B------:R-:W-:Y:S01]  /*06c0*/  FMUL R29, R0, 4 ;  /* 0x40800000001d7820 */ /* 0x000fe20000400000 */
[----:B-1----:R-:W-:-:S11]  /*06d0*/  DADD R26, R26, R26 ;  /* 0x000000001a1a7229 */ /* 0x002fd6000000001a */
.L_x_14:
[----:B------:R-:W1:Y:S01]  /*06e0*/  LDC.64 R12, c[0x0][0x3b0] ;  /* 0x0000ec00ff0c7b82 */ /* 0x000e620000000a00 */
[----:B------:R-:W-:-:S04]  /*06f0*/  IMAD.SHL.U32 R15, R28, 0x4, RZ ;  /* 0x000000041c0f7824 */ /* 0x000fc800078e00ff */
[----:B-1----:R-:W-:-:S05]  /*0700*/  IMAD.WIDE.U32 R12, R15, 0x4, R12 ;  /* 0x000000040f0c7825 */ /* 0x002fca00078e000c */
[----:B------:R-:W2:Y:S04]  /*0710*/  LDG.E R31, desc[UR6][R12.64+0x4] ;  /* 0x000004060c1f7981 */ /* 0x000ea8000c1e1900 */
[----:B------:R-:W3:Y:S04]  /*0720*/  LDG.E R30, desc[UR6][R12.64] ;  /* 0x000000060c1e7981 */ /* 0x000ee8000c1e1900 */
[----:B------:R-:W4:Y:S04]  /*0730*/  LDG.E R33, desc[UR6][R12.64+0x8] ;  /* 0x000008060c217981 */ /* 0x000f28000c1e1900 */
[----:B------:R-:W5:Y:S01]  /*0740*/  LDG.E R0, desc[UR6][R12.64+0xc] ;  /* 0x00000c060c007981 */ /* 0x000f62000c1e1900 */
[----:B------:R-:W-:Y:S01]  /*0750*/  BSSY.RELIABLE B0, `(.L_x_6) ;  /* 0x0000038000007945 */ /* 0x000fe20003800100 */
[----:B--2---:R-:W-:Y:S01]  /*0760*/  FADD R14, R6, -R31 ;  /* 0x8000001f060e7221 */ /* 0x004fe20000000000 */
[----:B---3--:R-:W-:-:S03]  /*0770*/  FADD R15, R7, -R30 ;  /* 0x8000001e070f7221 */ /* 0x008fc60000000000 */
[-C--:B------:R-:W-:Y:S01]  /*0780*/  FMUL R20, R14, R14.reuse ;  /* 0x0000000e0e147220 */ /* 0x080fe20000400000 */
[----:B------:R-:W-:Y:S01]  /*0790*/  FMUL R19, R9, R14 ;  /* 0x0000000e09137220 */ /* 0x000fe20000400000 */
[----:B----4-:R-:W-:Y:S02]  /*07a0*/  FADD R18, R8, -R33 ;  /* 0x8000002108127221 */ /* 0x010fe40000000000 */
[-C--:B------:R-:W-:Y:S01]  /*07b0*/  FFMA R21, R15, R15.reuse, R20 ;  /* 0x0000000f0f157223 */ /* 0x080fe20000000014 */
[----:B------:R-:W-:-:S03]  /*07c0*/  FFMA R14, R10, R15, R19 ;  /* 0x0000000f0a0e7223 */ /* 0x000fc60000000013 */
[-C--:B------:R-:W-:Y:S01]  /*07d0*/  FFMA R21, R18, R18.reuse, R21 ;  /* 0x0000001212157223 */ /* 0x080fe20000000015 */
[----:B------:R-:W-:-:S03]  /*07e0*/  FFMA R14, R11, R18, R14 ;  /* 0x000000120b0e7223 */ /* 0x000fc6000000000e */
[----:B-----5:R-:W-:Y:S01]  /*07f0*/  FFMA R0, -R0, R0, R21 ;  /* 0x0000000000007223 */ /* 0x020fe20000000115 */
[----:B------:R-:W-:-:S03]  /*0800*/  FADD R18, R14, R14 ;  /* 0x0000000e0e127221 */ /* 0x000fc60000000000 */
[----:B------:R-:W-:-:S04]  /*0810*/  FMUL R13, R29, R0 ;  /* 0x000000001d0d7220 */ /* 0x000fc80000400000 */
[----:B------:R-:W-:-:S05]  /*0820*/  FFMA R0, R18, R18, -R13 ;  /* 0x0000001212007223 */ /* 0x000fca000000080d */
[----:B------:R-:W-:-:S13]  /*0830*/  FSETP.GE.AND P0, PT, R0, RZ, PT ;  /* 0x000000ff0000720b */ /* 0x000fda0003f06000 */
[----:B------:R-:W-:Y:S05]  /*0840*/  @!P0 BRA `(.L_x_7) ;  /* 0x0000000000a08947 */ /* 0x000fea0003800000 */
[----:B------:R-:W-:Y:S01]  /*0850*/  VIADD R12, R0, 0xf3000000 ;  /* 0xf3000000000c7836 */ /* 0x000fe20000000000 */
[----:B------:R1:W2:Y:S01]  /*0860*/  MUFU.RSQ R13, R0 ;  /* 0x00000000000d7308 */ /* 0x0002a20000001400 */
[----:B------:R-:W-:Y:S03]  /*0870*/  BSSY.RECONVERGENT B2, `(.L_x_8) ;  /* 0x000000b000027945 */ /* 0x000fe60003800200 */
[----:B------:R-:W-:-:S13]  /*0880*/  ISETP.GT.U32.AND P0, PT, R12, 0x727fffff, PT ;  /* 0x727fffff0c00780c */ /* 0x000fda0003f04070 */
[----:B-12---:R-:W-:Y:S05]  /*0890*/  @!P0 BRA `(.L_x_9) ;  /* 0x0000000000108947 */ /* 0x006fea0003800000 */
[----:B------:R-:W-:-:S07]  /*08a0*/  MOV R20, 0x8c0 ;  /* 0x000008c000147802 */ /* 0x000fce0000000f00 */
[----:B0-----:R-:W-:Y:S05]  /*08b0*/  CALL.REL.NOINC `($__internal_1_$__cuda_sm20_sqrt_rn_f32_slowpath) ;  /* 0x0000000c00947944 */ /* 0x001fea0003c00000 */
[----:B------:R-:W-:Y:S01]  /*08c0*/  MOV R19, R0 ;  /* 0x0000000000137202 */ /* 0x000fe20000000f00 */
[----:B------:R-:W-:Y:S06]  /*08d0*/  BRA `(.L_x_10) ;  /* 0x0000000000107947 */ /* 0x000fec0003800000 */
.L_x_9:
[----:B------:R-:W-:Y:S01]  /*08e0*/  FMUL.FTZ R19, R0, R13 ;  /* 0x0000000d00137220 */ /* 0x000fe20000410000 */
[----:B------:R-:W-:-:S03]  /*08f0*/  FMUL.FTZ R12, R13, 0.5 ;  /* 0x3f0000000d0c7820 */ /* 0x000fc60000410000 */
[----:B------:R-:W-:-:S04]  /*0900*/  FFMA R0, -R19, R19, R0 ;  /* 0x0000001313007223 */ /* 0x000fc80000000100 */
[----:B------:R-:W-:-:S07]  /*0910*/  FFMA R19, R0, R12, R19 ;  /* 0x0000000c00137223 */ /* 0x000fce0000000013 */
.L_x_10:
[----:B0-----:R-:W-:Y:S05]  /*0920*/  BSYNC.RECONVERGENT B2 ;  /* 0x0000000000027941 */ /* 0x001fea0003800200 */
.L_x_8:
[----:B------:R-:W0:Y:S01]  /*0930*/  MUFU.RCP64H R15, R27 ;  /* 0x0000001b000f7308 */ /* 0x000e220000001800 */
[----:B------:R-:W-:Y:S01]  /*0940*/  IMAD.MOV.U32 R14, RZ, RZ, 0x1 ;  /* 0x00000001ff0e7424 */ /* 0x000fe200078e00ff */
[----:B------:R-:W-:Y:S05]  /*0950*/  BSSY.RECONVERGENT B2, `(.L_x_11) ;  /* 0x0000013000027945 */ /* 0x000fea0003800200 */
[----:B0-----:R-:W-:-:S08]  /*0960*/  DFMA R12, -R26, R14, 1 ;  /* 0x3ff000001a0c742b */ /* 0x001fd0000000010e */
[----:B------:R-:W-:-:S08]  /*0970*/  DFMA R12, R12, R12, R12 ;  /* 0x0000000c0c0c722b */ /* 0x000fd0000000000c */
[----:B------:R-:W-:Y:S01]  /*0980*/  DFMA R12, R14, R12, R14 ;  /* 0x0000000c0e0c722b */ /* 0x000fe2000000000e */
[----:B------:R-:W-:-:S07]  /*0990*/  FADD R14, -R18, -R19 ;  /* 0x80000013120e7221 */ /* 0x000fce0000000100 */
[----:B------:R-:W-:Y:S01]  /*09a0*/  DFMA R20, -R26, R12, 1 ;  /* 0x3ff000001a14742b */ /* 0x000fe2000000010c */
[----:B------:R-:W0:Y:S07]  /*09b0*/  F2F.F64.F32 R14, R14 ;  /* 0x0000000e000e7310 */ /* 0x000e2e0000201800 */
[----:B------:R-:W-:-:S08]  /*09c0*/  DFMA R20, R12, R20, R12 ;  /* 0x000000140c14722b */ /* 0x000fd0000000000c */
[----:B0-----:R-:W-:Y:S01]  /*09d0*/  DMUL R18, R14, R20 ;  /* 0x000000140e127228 */ /* 0x001fe20000000000 */
[----:B------:R-:W-:-:S07]  /*09e0*/  FSETP.GEU.AND P1, PT, |R15|, 6.5827683646048100446e-37, PT ;  /* 0x036000000f00780b */ /* 0x000fce0003f2e200 */
[----:B------:R-:W-:-:S08]  /*09f0*/  DFMA R12, -R26, R18, R14 ;  /* 0x000000121a0c722b */ /* 0x000fd0000000010e */
[----:B------:R-:W-:-:S10]  /*0a00*/  DFMA R12, R20, R12, R18 ;  /* 0x0000000c140c722b */ /* 0x000fd40000000012 */
[----:B------:R-:W-:-:S05]  /*0a10*/  FFMA R0, RZ, R27, R13 ;  /* 0x0000001bff007223 */ /* 0x000fca000000000d */
[----:B------:R-:W-:-:S13]  /*0a20*/  FSETP.GT.AND P0, PT, |R0|, 1.469367938527859385e-39, PT ;  /* 0x001000000000780b */ /* 0x000fda0003f04200 */
[----:B------:R-:W-:Y:S05]  /*0a30*/  @P0 BRA P1, `(.L_x_12) ;  /* 0x0000000000100947 */ /* 0x000fea0000800000 */
[----:B------:R-:W-:-:S07]  /*0a40*/  MOV R0, 0xa60 ;  /* 0x00000a6000007802 */ /* 0x000fce0000000f00 */
[----:B------:R-:W-:Y:S05]  /*0a50*/  CALL.REL.NOINC `($__internal_0_$__cuda_sm20_div_rn_f64_full) ;  /* 0x0000000400c07944 */ /* 0x000fea0003c00000 */
[----:B------:R-:W-:Y:S01]  /*0a60*/  IMAD.MOV.U32 R12, RZ, RZ, R20 ;  /* 0x000000ffff0c7224 */ /* 0x000fe200078e0014 */
[----:B------:R-:W-:-:S07]  /*0a70*/  MOV R13, R21 ;  /* 0x00000015000d7202 */ /* 0x000fce0000000f00 */
.L_x_12:
[----:B------:R-:W-:Y:S05]  /*0a80*/  BSYNC.RECONVERGENT B2 ;  /* 0x0000000000027941 */ /* 0x000fea0003800200 */
.L_x_11:
[----:B------:R-:W0:Y:S02]  /*0a90*/  F2F.F32.F64 R12, R12 ;  /* 0x0000000c000c7310 */ /* 0x000e240000301000 */
[----:B0-----:R-:W-:-:S13]  /*0aa0*/  FSETP.GT.AND P0, PT, R12, RZ, PT ;  /* 0x000000ff0c00720b */ /* 0x001fda0003f04000 */
[----:B------:R-:W-:Y:S05]  /*0ab0*/  @P0 BREAK.RELIABLE B0 ;  /* 0x0000000000000942 */ /* 0x000fea0003800100 */
[----:B------:R-:W-:Y:S05]  /*0ac0*/  @P0 BRA `(.L_x_13) ;  /* 0x0000000000200947 */ /* 0x000fea0003800000 */
.L_x_7:
[----:B0-----:R-:W-:Y:S05]  /*0ad0*/  BSYNC.RELIABLE B0 ;  /* 0x0000000000007941 */ /* 0x001fea0003800100 */
.L_x_6:
[----:B------:R-:W-:-:S05]  /*0ae0*/  VIADD R28, R28, 0x1 ;  /* 0x000000011c1c7836 */ /* 0x000fca0000000000 */
[----:B------:R-:W-:-:S13]  /*0af0*/  ISETP.NE.AND P0, PT, R28, UR5, PT ;  /* 0x000000051c007c0c */ /* 0x000fda000bf05270 */
[----:B------:R-:W-:Y:S05]  /*0b00*/  @P0 BRA `(.L_x_14) ;  /* 0xfffffff800f40947 */ /* 0x000fea000383ffff */
[----:B------:R-:W-:Y:S02]  /*0b10*/  HFMA2 R8, -RZ, RZ, 0, 0 ;  /* 0x00000000ff087431 */ /* 0x000fe400000001ff */
[----:B------:R-:W-:Y:S02]  /*0b20*/  IMAD.MOV.U32 R0, RZ, RZ, RZ ;  /* 0x000000ffff007224 */ /* 0x000fe400078e00ff */
[----:B------:R-:W-:Y:S01]  /*0b30*/  IMAD.MOV.U32 R6, RZ, RZ, RZ ;  /* 0x000000ffff067224 */ /* 0x000fe200078e00ff */
[----:B------:R-:W-:Y:S06]  /*0b40*/  BRA `(.L_x_15) ;  /* 0x00000004003c7947 */ /* 0x000fec0003800000 */
.L_x_13:
[-C--:B------:R-:W-:Y:S01]  /*0b50*/  FFMA R7, R10, R12.reuse, R7 ;  /* 0x0000000c0a077223 */ /* 0x080fe20000000007 */
[-C--:B------:R-:W-:Y:S01]  /*0b60*/  FFMA R6, R9, R12.reuse, R6 ;  /* 0x0000000c09067223 */ /* 0x080fe20000000006 */
[----:B------:R-:W-:Y:S01]  /*0b70*/  FFMA R8, R11, R12, R8 ;  /* 0x0000000c0b087223 */ /* 0x000fe20000000008 */
[----:B------:R-:W-:Y:S01]  /*0b80*/  BSSY.RECONVERGENT B2, `(.L_x_16) ;  /* 0x000001e000027945 */ /* 0x000fe20003800200 */
[----:B------:R-:W-:Y:S01]  /*0b90*/  FADD R30, -R30, R7 ;  /* 0x000000071e1e7221 */ /* 0x000fe20000000100 */
[----:B------:R-:W-:Y:S01]  /*0ba0*/  FADD R31, -R31, R6 ;  /* 0x000000061f1f7221 */ /* 0x000fe20000000100 */
[----:B------:R-:W-:-:S04]  /*0bb0*/  FADD R33, -R33, R8 ;  /* 0x0000000821217221 */ /* 0x000fc80000000100 */
[----:B------:R-:W-:-:S04]  /*0bc0*/  FMNMX R0, |R30|, |R31|, !PT ;  /* 0x4000001f1e007209 */ /* 0x000fc80007800200 */
[CC--:B------:R-:W-:Y:S02]  /*0bd0*/  FMNMX R6, |R33|.reuse, R0.reuse, !PT ;  /* 0x0000000021067209 */ /* 0x0c0fe40007800200 */
[----:B------:R-:W-:Y:S02]  /*0be0*/  FMNMX R8, |R33|, R0, PT ;  /* 0x0000000021087209 */ /* 0x000fe40003800200 */
[----:B------:R-:W-:Y:S02]  /*0bf0*/  LOP3.LUT R7, R6, 0xfe000000, RZ, 0xc0, !PT ;  /* 0xfe00000006077812 */ /* 0x000fe400078ec0ff */
[----:B------:R-:W-:Y:S02]  /*0c00*/  FMNMX R0, |R30|, |R31|, PT ;  /* 0x4000001f1e007209 */ /* 0x000fe40003800200 */
[----:B------:R-:W-:-:S05]  /*0c10*/  LOP3.LUT R9, R7, 0x7e800000, RZ, 0x3c, !PT ;  /* 0x7e80000007097812 */ /* 0x000fca00078e3cff */
[-C--:B------:R-:W-:Y:S01]  /*0c20*/  FMUL R8, R8, R9.reuse ;  /* 0x0000000908087220 */ /* 0x080fe20000400000 */
[-C--:B------:R-:W-:Y:S01]  /*0c30*/  FMUL R0, R0, R9.reuse ;  /* 0x0000000900007220 */ /* 0x080fe20000400000 */
[----:B------:R-:W-:Y:S02]  /*0c40*/  FMUL R9, R6, R9 ;  /* 0x0000000906097220 */ /* 0x000fe40000400000 */
[----:B------:R-:W-:-:S04]  /*0c50*/  FMUL R11, R8, R8 ;  /* 0x00000008080b7220 */ /* 0x000fc80000400000 */
[----:B------:R-:W-:-:S04]  /*0c60*/  FFMA R0, R0, R0, R11 ;  /* 0x0000000000007223 */ /* 0x000fc8000000000b */
[----:B------:R-:W-:-:S04]  /*0c70*/  FFMA R11, R9, R9, R0 ;  /* 0x00000009090b7223 */ /* 0x000fc80000000000 */
[----:B------:R-:W-:Y:S01]  /*0c80*/  VIADD R0, R11, 0xf3000000 ;  /* 0xf30000000b007836 */ /* 0x000fe20000000000 */
[----:B------:R0:W1:Y:S04]  /*0c90*/  MUFU.RSQ R8, R11 ;  /* 0x0000000b00087308 */ /* 0x0000680000001400 */
[----:B------:R-:W-:Y:S01]  /*0ca0*/  ISETP.GT.U32.AND P0, PT, R0, 0x727fffff, PT ;  /* 0x727fffff0000780c */ /* 0x000fe20003f04070 */
[----:B------:R-:W-:-:S04]  /*0cb0*/  FADD R0, |R30|, |R31| ;  /* 0x4000001f1e007221 */ /* 0x000fc80000000200 */
[----:B------:R-:W-:-:S08]  /*0cc0*/  FADD R9, |R33|, R0 ;  /* 0x0000000021097221 */ /* 0x000fd00000000200 */
[----:B01----:R-:W-:Y:S05]  /*0cd0*/  @!P0 BRA `(.L_x_17) ;  /* 0x0000000000108947 */ /* 0x003fea0003800000 */
[----:B------:R-:W-:Y:S02]  /*0ce0*/  MOV R0, R11 ;  /* 0x0000000b00007202 */ /* 0x000fe40000000f00 */
[----:B------:R-:W-:-:S07]  /*0cf0*/  MOV R20, 0xd10 ;  /* 0x00000d1000147802 */ /* 0x000fce0000000f00 */
[----:B------:R-:W-:Y:S05]  /*0d00*/  CALL.REL.NOINC `($__internal_1_$__cuda_sm20_sqrt_rn_f32_slowpath) ;  /* 0x0000000800807944 */ /* 0x000fea0003c00000 */
[----:B------:R-:W-:Y:S05]  /*0d10*/  BRA `(.L_x_18) ;  /* 0x0000000000107947 */ /* 0x000fea0003800000 */
.L_x_17:
[----:B------:R-:W-:Y:S01]  /*0d20*/  FMUL.FTZ R0, R11, R8 ;  /* 0x000000080b007220 */ /* 0x000fe20000410000 */
[----:B------:R-:W-:-:S03]  /*0d30*/  FMUL.FTZ R8, R8, 0.5 ;  /* 0x3f00000008087820 */ /* 0x000fc60000410000 */
[----:B------:R-:W-:-:S04]  /*0d40*/  FFMA R11, -R0, R0, R11 ;  /* 0x00000000000b7223 */ /* 0x000fc8000000010b */
[----:B------:R-:W-:-:S07]  /*0d50*/  FFMA R0, R11, R8, R0 ;  /* 0x000000080b007223 */ /* 0x000fce0000000000 */
.L_x_18:
[----:B------:R-:W-:Y:S05]  /*0d60*/  BSYNC.RECONVERGENT B2 ;  /* 0x0000000000027941 */ /* 0x000fea0003800200 */
.L_x_16:
[----:B------:R-:W-:Y:S01]  /*0d70*/  FSETP.GT.AND P0, PT, R9, R6, PT ;  /* 0x000000060900720b */ /* 0x000fe20003f04000 */
[----:B------:R-:W-:Y:S01]  /*0d80*/  BSSY.RECONVERGENT B2, `(.L_x_19) ;  /* 0x0000010000027945 */ /* 0x000fe20003800200 */
[----:B------:R-:W-:-:S11]  /*0d90*/  LOP3.LUT R7, R7, 0x800000, RZ, 0xfc, !PT ;  /* 0x0080000007077812 */ /* 0x000fd600078efcff */
[----:B------:R-:W-:Y:S01]  /*0da0*/  @P0 FMUL R9, R7, R0 ;  /* 0x0000000007090220 */ /* 0x000fe20000400000 */
[----:B------:R-:W-:-:S04]  /*0db0*/  FSETP.NEU.AND P0, PT, R6, +INF , PT ;  /* 0x7f8000000600780b */ /* 0x000fc80003f0d000 */
[----:B------:R-:W-:-:S04]  /*0dc0*/  FSEL R7, R9, +INF , P0 ;  /* 0x7f80000009077808 */ /* 0x000fc80000000000 */
        /* <DEDUP_REMOVED lines=11> */
.L_x_20:
[----:B------:R-:W-:Y:S05]  /*0e80*/  BSYNC.RECONVERGENT B2 ;  /* 0x0000000000027941 */ /* 0x000fea0003800200 */
.L_x_19:
[----:B------:R-:W0:Y:S01]  /*0e90*/  MUFU.RCP R0, R7 ;  /* 0x0000000700007308 */ /* 0x000e220000001000 */
[----:B------:R-:W-:Y:S07]  /*0ea0*/  BSSY.RECONVERGENT B2, `(.L_x_21) ;  /* 0x000000c000027945 */ /* 0x000fee0003800200 */
[----:B------:R-:W1:Y:S01]  /*0eb0*/  FCHK P0, R31, R7 ;  /* 0x000000071f007302 */ /* 0x000e620000000000 */
[----:B0-----:R-:W-:-:S04]  /*0ec0*/  FFMA R9, -R7, R0, 1 ;  /* 0x3f80000007097423 */ /* 0x001fc80000000100 */
[----:B------:R-:W-:-:S04]  /*0ed0*/  FFMA R11, R0, R9, R0 ;  /* 0x00000009000b7223 */ /* 0x000fc80000000000 */
[----:B------:R-:W-:-:S04]  /*0ee0*/  FFMA R0, R31, R11, RZ ;  /* 0x0000000b1f007223 */ /* 0x000fc800000000ff */
[----:B------:R-:W-:-:S04]  /*0ef0*/  FFMA R9, -R7, R0, R31 ;  /* 0x0000000007097223 */ /* 0x000fc8000000011f */
[----:B------:R-:W-:Y:S01]  /*0f00*/  FFMA R8, R11, R9, R0 ;  /* 0x000000090b087223 */ /* 0x000fe20000000000 */
[----:B-1----:R-:W-:Y:S06]  /*0f10*/  @!P0 BRA `(.L_x_22) ;  /* 0x0000000000108947 */ /* 0x002fec0003800000 */
[----:B------:R-:W-:Y:S01]  /*0f20*/  IMAD.MOV.U32 R30, RZ, RZ, R31 ;  /* 0x000000ffff1e7224 */ /* 0x000fe200078e001f */
[----:B------:R-:W-:-:S07]  /*0f30*/  MOV R10, 0xf50 ;  /* 0x00000f50000a7802 */ /* 0x000fce0000000f00 */
[----:B------:R-:W-:Y:S05]  /*0f40*/  CALL.REL.NOINC `($__internal_2_$__cuda_sm3x_div_rn_noftz_f32_slowpath) ;  /* 0x00000008004c7944 */ /* 0x000fea0003c00000 */
[----:B------:R-:W-:-:S07]  /*0f50*/  MOV R8, R0 ;  /* 0x0000000000087202 */ /* 0x000fce0000000f00 */
.L_x_22:
[----:B------:R-:W-:Y:S05]  /*0f60*/  BSYNC.RECONVERGENT B2 ;  /* 0x0000000000027941 */ /* 0x000fea0003800200 */
.L_x_21:
        /* <DEDUP_REMOVED lines=12> */
.L_x_23:
[----:B------:R-:W-:Y:S05]  /*1030*/  BSYNC.RECONVERGENT B2 ;  /* 0x0000000000027941 */ /* 0x000fea0003800200 */
.L_x_15:
[----:B------:R-:W-:Y:S05]  /*1040*/  BSYNC.RECONVERGENT B1 ;  /* 0x0000000000017941 */ /* 0x000fea0003800200 */
.L_x_5:
[----:B------:R-:W-:Y:S01]  /*1050*/  FSETP.NEU.AND P0, PT, R8, RZ, PT ;  /* 0x000000ff0800720b */ /* 0x000fe20003f0d000 */
[----:B------:R-:W-:-:S03]  /*1060*/  IMAD.IADD R2, R3, 0x1, R2 ;  /* 0x0000000103027824 */ /* 0x000fc600078e0202 */
[----:B------:R-:W-:-:S04]  /*1070*/  FSETP.NEU.OR P0, PT, R6, RZ, P0 ;  /* 0x000000ff0600720b */ /* 0x000fc8000070d400 */
[----:B------:R-:W-:-:S04]  /*1080*/  FSETP.NEU.OR P0, PT, R0, RZ, P0 ;  /* 0x000000ff0000720b */ /* 0x000fc8000070d400 */
[----:B------:R-:W-:Y:S02]  /*1090*/  FSEL R11, R6, RZ, P0 ;  /* 0x000000ff060b7208 */ /* 0x000fe40000000000 */
[----:B------:R-:W-:Y:S02]  /*10a0*/  FSEL R9, R8, RZ, P0 ;  /* 0x000000ff08097208 */ /* 0x000fe40000000000 */
[----:B------:R-:W-:Y:S01]  /*10b0*/  FSEL R7, R0, RZ, P0 ;  /* 0x000000ff00077208 */ /* 0x000fe20000000000 */
[----:B------:R1:W-:Y:S01]  /*10c0*/  STG.E desc[UR6][R16.64], R11 ;  /* 0x0000000b10007986 */ /* 0x0003e2000c101906 */
[----:B------:R-:W-:-:S03]  /*10d0*/  ISETP.GE.AND P0, PT, R2, UR4, PT ;  /* 0x0000000402007c0c */ /* 0x000fc6000bf06270 */
[----:B------:R1:W-:Y:S04]  /*10e0*/  STG.E desc[UR6][R16.64+0x4], R9 ;  /* 0x0000040910007986 */ /* 0x0003e8000c101906 */
[----:B------:R1:W-:Y:S06]  /*10f0*/  STG.E desc[UR6][R16.64+0x8], R7 ;  /* 0x0000080710007986 */ /* 0x0003ec000c101906 */
[----:B------:R-:W-:Y:S05]  /*1100*/  @!P0 BRA `(.L_x_24) ;  /* 0xfffffff000f08947 */ /* 0x000fea000383ffff */
[----:B------:R-:W-:Y:S05]  /*1110*/  EXIT ;  /* 0x000000000000794d */ /* 0x000fea0003800000 */
.L_x_4:
[----:B------:R-:W-:Y:S04]  /*1120*/  STG.E desc[UR6][R16.64], RZ ;  /* 0x000000ff10007986 */ /* 0x000fe8000c101906 */
[----:B------:R-:W-:Y:S04]  /*1130*/  STG.E desc[UR6][R16.64+0x4], RZ ;  /* 0x000004ff10007986 */ /* 0x000fe8000c101906 */
[----:B------:R-:W-:Y:S01]  /*1140*/  STG.E desc[UR6][R16.64+0x8], RZ ;  /* 0x000008ff10007986 */ /* 0x000fe2000c101906 */
[----:B------:R-:W-:Y:S05]  /*1150*/  EXIT ;  /* 0x000000000000794d */ /* 0x000fea0003800000 */
        .weak           $__internal_0_$__cuda_sm20_div_rn_f64_full
        .type           $__internal_0_$__cuda_sm20_div_rn_f64_full,@function
        .size           $__internal_0_$__cuda_sm20_div_rn_f64_full,($__internal_1_$__cuda_sm20_sqrt_rn_f32_slowpath - $__internal_0_$__cuda_sm20_div_rn_f64_full)
$__internal_0_$__cuda_sm20_div_rn_f64_full:
[----:B------:R-:W-:Y:S01]  /*1160*/  FSETP.GEU.AND P2, PT, |R15|, 1.469367938527859385e-39, PT ;  /* 0x001000000f00780b */ /* 0x000fe20003f4e200 */
[----:B------:R-:W-:Y:S01]  /*1170*/  IMAD.MOV.U32 R34, RZ, RZ, 0x1ca00000 ;  /* 0x1ca00000ff227424 */ /* 0x000fe200078e00ff */
[C---:B------:R-:W-:Y:S01]  /*1180*/  FSETP.GEU.AND P0, PT, |R27|.reuse, 1.469367938527859385e-39, PT ;  /* 0x001000001b00780b */ /* 0x040fe20003f0e200 */
[----:B------:R-:W-:Y:S01]  /*1190*/  IMAD.MOV.U32 R18, RZ, RZ, R14 ;  /* 0x000000ffff127224 */ /* 0x000fe200078e000e */
[----:B------:R-:W-:Y:S01]  /*11a0*/  LOP3.LUT R12, R27, 0x800fffff, RZ, 0xc0, !PT ;  /* 0x800fffff1b0c7812 */ /* 0x000fe200078ec0ff */
[----:B------:R-:W-:Y:S01]  /*11b0*/  IMAD.MOV.U32 R20, RZ, RZ, 0x1 ;  /* 0x00000001ff147424 */ /* 0x000fe200078e00ff */
[----:B------:R-:W-:Y:S01]  /*11c0*/  LOP3.LUT R32, R15, 0x7ff00000, RZ, 0xc0, !PT ;  /* 0x7ff000000f207812 */ /* 0x000fe200078ec0ff */
[----:B------:R-:W-:Y:S01]  /*11d0*/  BSSY.RECONVERGENT B3, `(.L_x_25) ;  /* 0x0000050000037945 */ /* 0x000fe20003800200 */
[----:B------:R-:W-:Y:S02]  /*11e0*/  LOP3.LUT R13, R12, 0x3ff00000, RZ, 0xfc, !PT ;  /* 0x3ff000000c0d7812 */ /* 0x000fe400078efcff */
[----:B------:R-:W-:-:S02]  /*11f0*/  MOV R12, R26 ;  /* 0x0000001a000c7202 */ /* 0x000fc40000000f00 */
[C---:B------:R-:W-:Y:S02]  /*1200*/  LOP3.LUT R35, R27.reuse, 0x7ff00000, RZ, 0xc0, !PT ;  /* 0x7ff000001b237812 */ /* 0x040fe400078ec0ff */
[----:B------:R-:W-:Y:S01]  /*1210*/  @!P2 LOP3.LUT R19, R27, 0x7ff00000, RZ, 0xc0, !PT ;  /* 0x7ff000001b13a812 */ /* 0x000fe200078ec0ff */
[----:B------:R-:W-:Y:S01]  /*1220*/  @!P0 DMUL R12, R26, 8.98846567431157953865e+307 ;  /* 0x7fe000001a0c8828 */ /* 0x000fe20000000000 */
[C---:B------:R-:W-:Y:S02]  /*1230*/  ISETP.GE.U32.AND P1, PT, R32.reuse, R35, PT ;  /* 0x000000232000720c */ /* 0x040fe40003f26070 */
[----:B------:R-:W-:Y:S02]  /*1240*/  @!P2 ISETP.GE.U32.AND P3, PT, R32, R19, PT ;  /* 0x000000132000a20c */ /* 0x000fe40003f66070 */
[C---:B------:R-:W-:Y:S01]  /*1250*/  SEL R19, R34.reuse, 0x63400000, !P1 ;  /* 0x6340000022137807 */ /* 0x040fe20004800000 */
[----:B------:R-:W0:Y:S01]  /*1260*/  MUFU.RCP64H R21, R13 ;  /* 0x0000000d00157308 */ /* 0x000e220000001800 */
[----:B------:R-:W-:-:S02]  /*1270*/  @!P2 SEL R23, R34, 0x63400000, !P3 ;  /* 0x634000002217a807 */ /* 0x000fc40005800000 */
[--C-:B------:R-:W-:Y:S02]  /*1280*/  LOP3.LUT R19, R19, 0x800fffff, R15.reuse, 0xf8, !PT ;  /* 0x800fffff13137812 */ /* 0x100fe400078ef80f */
[----:B------:R-:W-:Y:S02]  /*1290*/  @!P2 LOP3.LUT R23, R23, 0x80000000, R15, 0xf8, !PT ;  /* 0x800000001717a812 */ /* 0x000fe400078ef80f */
[----:B------:R-:W-:Y:S02]  /*12a0*/  @!P2 MOV R22, RZ ;  /* 0x000000ff0016a202 */ /* 0x000fe40000000f00 */
[----:B------:R-:W-:Y:S02]  /*12b0*/  @!P2 LOP3.LUT R23, R23, 0x100000, RZ, 0xfc, !PT ;  /* 0x001000001717a812 */ /* 0x000fe400078efcff */
[----:B------:R-:W-:-:S04]  /*12c0*/  @!P0 LOP3.LUT R35, R13, 0x7ff00000, RZ, 0xc0, !PT ;  /* 0x7ff000000d238812 */ /* 0x000fc800078ec0ff */
[----:B------:R-:W-:Y:S02]  /*12d0*/  @!P2 DFMA R18, R18, 2, -R22 ;  /* 0x400000001212a82b */ /* 0x000fe40000000816 */
[----:B0-----:R-:W-:-:S08]  /*12e0*/  DFMA R22, R20, -R12, 1 ;  /* 0x3ff000001416742b */ /* 0x001fd0000000080c */
[----:B------:R-:W-:-:S08]  /*12f0*/  DFMA R22, R22, R22, R22 ;  /* 0x000000161616722b */ /* 0x000fd00000000016 */
[----:B------:R-:W-:-:S08]  /*1300*/  DFMA R22, R20, R22, R20 ;  /* 0x000000161416722b */ /* 0x000fd00000000014 */
[----:B------:R-:W-:-:S08]  /*1310*/  DFMA R20, R22, -R12, 1 ;  /* 0x3ff000001614742b */ /* 0x000fd0000000080c */
[----:B------:R-:W-:-:S08]  /*1320*/  DFMA R20, R22, R20, R22 ;  /* 0x000000141614722b */ /* 0x000fd00000000016 */
[----:B------:R-:W-:-:S08]  /*1330*/  DMUL R22, R20, R18 ;  /* 0x0000001214167228 */ /* 0x000fd00000000000 */
[----:B------:R-:W-:-:S08]  /*1340*/  DFMA R24, R22, -R12, R18 ;  /* 0x8000000c1618722b */ /* 0x000fd00000000012 */
[----:B------:R-:W-:Y:S01]  /*1350*/  DFMA R24, R20, R24, R22 ;  /* 0x000000181418722b */ /* 0x000fe20000000016 */
[----:B------:R-:W-:Y:S01]  /*1360*/  IMAD.MOV.U32 R22, RZ, RZ, R32 ;  /* 0x000000ffff167224 */ /* 0x000fe200078e0020 */
[----:B------:R-:W-:-:S04]  /*1370*/  @!P2 LOP3.LUT R22, R19, 0x7ff00000, RZ, 0xc0, !PT ;  /* 0x7ff000001316a812 */ /* 0x000fc800078ec0ff */
[----:B------:R-:W-:-:S04]  /*1380*/  IADD3 R20, PT, PT, R22, -0x1, RZ ;  /* 0xffffffff16147810 */ /* 0x000fc80007ffe0ff */
[----:B------:R-:W-:Y:S01]  /*1390*/  ISETP.GT.U32.AND P0, PT, R20, 0x7feffffe, PT ;  /* 0x7feffffe1400780c */ /* 0x000fe20003f04070 */
[----:B------:R-:W-:-:S05]  /*13a0*/  VIADD R20, R35, 0xffffffff ;  /* 0xffffffff23147836 */ /* 0x000fca0000000000 */
[----:B------:R-:W-:-:S13]  /*13b0*/  ISETP.GT.U32.OR P0, PT, R20, 0x7feffffe, P0 ;  /* 0x7feffffe1400780c */ /* 0x000fda0000704470 */
[----:B------:R-:W-:Y:S05]  /*13c0*/  @P0 BRA `(.L_x_26) ;  /* 0x00000000006c0947 */ /* 0x000fea0003800000 */
[----:B------:R-:W-:-:S04]  /*13d0*/  LOP3.LUT R15, R27, 0x7ff00000, RZ, 0xc0, !PT ;  /* 0x7ff000001b0f7812 */ /* 0x000fc800078ec0ff */
[CC--:B------:R-:W-:Y:S02]  /*13e0*/  VIADDMNMX R14, R32.reuse, -R15.reuse, 0xb9600000, !PT ;  /* 0xb9600000200e7446 */ /* 0x0c0fe4000780090f */
[----:B------:R-:W-:Y:S02]  /*13f0*/  ISETP.GE.U32.AND P0, PT, R32, R15, PT ;  /* 0x0000000f2000720c */ /* 0x000fe40003f06070 */
[----:B------:R-:W-:Y:S02]  /*1400*/  VIMNMX R14, PT, PT, R14, 0x46a00000, PT ;  /* 0x46a000000e0e7848 */ /* 0x000fe40003fe0100 */
[----:B------:R-:W-:-:S05]  /*1410*/  SEL R15, R34, 0x63400000, !P0 ;  /* 0x63400000220f7807 */ /* 0x000fca0004000000 */
[----:B------:R-:W-:Y:S02]  /*1420*/  IMAD.IADD R22, R14, 0x1, -R15 ;  /* 0x000000010e167824 */ /* 0x000fe400078e0a0f */
[----:B------:R-:W-:-:S03]  /*1430*/  IMAD.MOV.U32 R14, RZ, RZ, RZ ;  /* 0x000000ffff0e7224 */ /* 0x000fc600078e00ff */
[----:B------:R-:W-:-:S06]  /*1440*/  IADD3 R15, PT, PT, R22, 0x7fe00000, RZ ;  /* 0x7fe00000160f7810 */ /* 0x000fcc0007ffe0ff */
[----:B------:R-:W-:-:S10]  /*1450*/  DMUL R20, R24, R14 ;  /* 0x0000000e18147228 */ /* 0x000fd40000000000 */
[----:B------:R-:W-:-:S13]  /*1460*/  FSETP.GTU.AND P0, PT, |R21|, 1.469367938527859385e-39, PT ;  /* 0x001000001500780b */ /* 0x000fda0003f0c200 */
[----:B------:R-:W-:Y:S05]  /*1470*/  @P0 BRA `(.L_x_27) ;  /* 0x0000000000940947 */ /* 0x000fea0003800000 */
[----:B------:R-:W-:Y:S01]  /*1480*/  DFMA R12, R24, -R12, R18 ;  /* 0x8000000c180c722b */ /* 0x000fe20000000012 */
[----:B------:R-:W-:-:S09]  /*1490*/  IMAD.MOV.U32 R14, RZ, RZ, RZ ;  /* 0x000000ffff0e7224 */ /* 0x000fd200078e00ff */
[C---:B------:R-:W-:Y:S02]  /*14a0*/  FSETP.NEU.AND P0, PT, R13.reuse, RZ, PT ;  /* 0x000000ff0d00720b */ /* 0x040fe40003f0d000 */
[----:B------:R-:W-:-:S04]  /*14b0*/  LOP3.LUT R19, R13, 0x80000000, R27, 0x48, !PT ;  /* 0x800000000d137812 */ /* 0x000fc800078e481b */
[----:B------:R-:W-:-:S07]  /*14c0*/  LOP3.LUT R15, R19, R15, RZ, 0xfc, !PT ;  /* 0x0000000f130f7212 */ /* 0x000fce00078efcff */
[----:B------:R-:W-:Y:S05]  /*14d0*/  @!P0 BRA `(.L_x_27) ;  /* 0x00000000007c8947 */ /* 0x000fea0003800000 */
[----:B------:R-:W-:Y:S01]  /*14e0*/  IADD3 R13, PT, PT, -R22, RZ, RZ ;  /* 0x000000ff160d7210 */ /* 0x000fe20007ffe1ff */
[----:B------:R-:W-:Y:S01]  /*14f0*/  IMAD.MOV.U32 R12, RZ, RZ, RZ ;  /* 0x000000ffff0c7224 */ /* 0x000fe200078e00ff */
[----:B------:R-:W-:-:S05]  /*1500*/  DMUL.RP R14, R24, R14 ;  /* 0x0000000e180e7228 */ /* 0x000fca0000008000 */
[----:B------:R-:W-:-:S05]  /*1510*/  DFMA R12, R20, -R12, R24 ;  /* 0x8000000c140c722b */ /* 0x000fca0000000018 */
[----:B------:R-:W-:Y:S02]  /*1520*/  LOP3.LUT R19, R15, R19, RZ, 0x3c, !PT ;  /* 0x000000130f137212 */ /* 0x000fe400078e3cff */
[----:B------:R-:W-:-:S04]  /*1530*/  IADD3 R12, PT, PT, -R22, -0x43300000, RZ ;  /* 0xbcd00000160c7810 */ /* 0x000fc80007ffe1ff */
[----:B------:R-:W-:-:S04]  /*1540*/  FSETP.NEU.AND P0, PT, |R13|, R12, PT ;  /* 0x0000000c0d00720b */ /* 0x000fc80003f0d200 */
[----:B------:R-:W-:Y:S02]  /*1550*/  FSEL R20, R14, R20, !P0 ;  /* 0x000000140e147208 */ /* 0x000fe40004000000 */
[----:B------:R-:W-:Y:S01]  /*1560*/  FSEL R21, R19, R21, !P0 ;  /* 0x0000001513157208 */ /* 0x000fe20004000000 */
[----:B------:R-:W-:Y:S06]  /*1570*/  BRA `(.L_x_27) ;  /* 0x0000000000547947 */ /* 0x000fec0003800000 */
.L_x_26:
[----:B------:R-:W-:-:S14]  /*1580*/  DSETP.NAN.AND P0, PT, R14, R14, PT ;  /* 0x0000000e0e00722a */ /* 0x000fdc0003f08000 */
[----:B------:R-:W-:Y:S05]  /*1590*/  @P0 BRA `(.L_x_28) ;  /* 0x0000000000440947 */ /* 0x000fea0003800000 */
[----:B------:R-:W-:-:S14]  /*15a0*/  DSETP.NAN.AND P0, PT, R26, R26, PT ;  /* 0x0000001a1a00722a */ /* 0x000fdc0003f08000 */
[----:B------:R-:W-:Y:S05]  /*15b0*/  @P0 BRA `(.L_x_29) ;  /* 0x0000000000300947 */ /* 0x000fea0003800000 */
[----:B------:R-:W-:Y:S01]  /*15c0*/  ISETP.NE.AND P0, PT, R22, R35, PT ;  /* 0x000000231600720c */ /* 0x000fe20003f05270 */
[----:B------:R-:W-:Y:S01]  /*15d0*/  IMAD.MOV.U32 R20, RZ, RZ, 0x0 ;  /* 0x00000000ff147424 */ /* 0x000fe200078e00ff */
[----:B------:R-:W-:-:S11]  /*15e0*/  MOV R21, 0xfff80000 ;  /* 0xfff8000000157802 */ /* 0x000fd60000000f00 */
[----:B------:R-:W-:Y:S05]  /*15f0*/  @!P0 BRA `(.L_x_27) ;  /* 0x0000000000348947 */ /* 0x000fea0003800000 */
[----:B------:R-:W-:Y:S02]  /*1600*/  ISETP.NE.AND P0, PT, R22, 0x7ff00000, PT ;  /* 0x7ff000001600780c */ /* 0x000fe40003f05270 */
[----:B------:R-:W-:Y:S02]  /*1610*/  LOP3.LUT R21, R15, 0x80000000, R27, 0x48, !PT ;  /* 0x800000000f157812 */ /* 0x000fe400078e481b */
[----:B------:R-:W-:-:S13]  /*1620*/  ISETP.EQ.OR P0, PT, R35, RZ, !P0 ;  /* 0x000000ff2300720c */ /* 0x000fda0004702670 */
[----:B------:R-:W-:Y:S01]  /*1630*/  @P0 LOP3.LUT R12, R21, 0x7ff00000, RZ, 0xfc, !PT ;  /* 0x7ff00000150c0812 */ /* 0x000fe200078efcff */
[----:B------:R-:W-:Y:S02]  /*1640*/  @!P0 IMAD.MOV.U32 R20, RZ, RZ, RZ ;  /* 0x000000ffff148224 */ /* 0x000fe400078e00ff */
[----:B------:R-:W-:Y:S01]  /*1650*/  @P0 IMAD.MOV.U32 R20, RZ, RZ, RZ ;  /* 0x000000ffff140224 */ /* 0x000fe200078e00ff */
[----:B------:R-:W-:Y:S01]  /*1660*/  @P0 MOV R21, R12 ;  /* 0x0000000c00150202 */ /* 0x000fe20000000f00 */
[----:B------:R-:W-:Y:S06]  /*1670*/  BRA `(.L_x_27) ;  /* 0x0000000000147947 */ /* 0x000fec0003800000 */
.L_x_29:
[----:B------:R-:W-:Y:S01]  /*1680*/  LOP3.LUT R21, R27, 0x80000, RZ, 0xfc, !PT ;  /* 0x000800001b157812 */ /* 0x000fe200078efcff */
[----:B------:R-:W-:Y:S01]  /*1690*/  IMAD.MOV.U32 R20, RZ, RZ, R26 ;  /* 0x000000ffff147224 */ /* 0x000fe200078e001a */
[----:B------:R-:W-:Y:S06]  /*16a0*/  BRA `(.L_x_27) ;  /* 0x0000000000087947 */ /* 0x000fec0003800000 */
.L_x_28:
[----:B------:R-:W-:Y:S01]  /*16b0*/  LOP3.LUT R21, R15, 0x80000, RZ, 0xfc, !PT ;  /* 0x000800000f157812 */ /* 0x000fe200078efcff */
[----:B------:R-:W-:-:S07]  /*16c0*/  IMAD.MOV.U32 R20, RZ, RZ, R14 ;  /* 0x000000ffff147224 */ /* 0x000fce00078e000e */
.L_x_27:
[----:B------:R-:W-:Y:S05]  /*16d0*/  BSYNC.RECONVERGENT B3 ;  /* 0x0000000000037941 */ /* 0x000fea0003800200 */
.L_x_25:
[----:B------:R-:W-:Y:S01]  /*16e0*/  MOV R12, R0 ;  /* 0x00000000000c7202 */ /* 0x000fe20000000f00 */
[----:B------:R-:W-:-:S04]  /*16f0*/  IMAD.MOV.U32 R13, RZ, RZ, 0x0 ;  /* 0x00000000ff0d7424 */ /* 0x000fc800078e00ff */
[----:B------:R-:W-:Y:S05]  /*1700*/  RET.REL.NODEC R12 `(raytracing) ;  /* 0xffffffe80c3c7950 */ /* 0x000fea0003c3ffff */
        .weak           $__internal_1_$__cuda_sm20_sqrt_rn_f32_slowpath
        .type           $__internal_1_$__cuda_sm20_sqrt_rn_f32_slowpath,@function
        .size           $__internal_1_$__cuda_sm20_sqrt_rn_f32_slowpath,($__internal_2_$__cuda_sm3x_div_rn_noftz_f32_slowpath - $__internal_1_$__cuda_sm20_sqrt_rn_f32_slowpath)
$__internal_1_$__cuda_sm20_sqrt_rn_f32_slowpath:
[----:B------:R-:W-:-:S13]  /*1710*/  LOP3.LUT P0, RZ, R0, 0x7fffffff, RZ, 0xc0, !PT ;  /* 0x7fffffff00ff7812 */ /* 0x000fda000780c0ff */
[----:B------:R-:W-:Y:S01]  /*1720*/  @!P0 IMAD.MOV.U32 R12, RZ, RZ, R0 ;  /* 0x000000ffff0c8224 */ /* 0x000fe200078e0000 */
[----:B------:R-:W-:Y:S06]  /*1730*/  @!P0 BRA `(.L_x_30) ;  /* 0x0000000000408947 */ /* 0x000fec0003800000 */
[----:B------:R-:W-:-:S13]  /*1740*/  FSETP.GEU.FTZ.AND P0, PT, R0, RZ, PT ;  /* 0x000000ff0000720b */ /* 0x000fda0003f1e000 */
[----:B------:R-:W-:Y:S01]  /*1750*/  @!P0 MOV R12, 0x7fffffff ;  /* 0x7fffffff000c8802 */ /* 0x000fe20000000f00 */
[----:B------:R-:W-:Y:S06]  /*1760*/  @!P0 BRA `(.L_x_30) ;  /* 0x0000000000348947 */ /* 0x000fec0003800000 */
[----:B------:R-:W-:-:S13]  /*1770*/  FSETP.GTU.FTZ.AND P0, PT, |R0|, +INF , PT ;  /* 0x7f8000000000780b */ /* 0x000fda0003f1c200 */
[----:B------:R-:W-:Y:S01]  /*1780*/  @P0 FADD.FTZ R12, R0, 1 ;  /* 0x3f800000000c0421 */ /* 0x000fe20000010000 */
[----:B------:R-:W-:Y:S06]  /*1790*/  @P0 BRA `(.L_x_30) ;  /* 0x0000000000280947 */ /* 0x000fec0003800000 */
[----:B------:R-:W-:-:S13]  /*17a0*/  FSETP.NEU.FTZ.AND P0, PT, |R0|, +INF , PT ;  /* 0x7f8000000000780b */ /* 0x000fda0003f1d200 */
[----:B------:R-:W-:-:S04]  /*17b0*/  @P0 FFMA R13, R0, 1.84467440737095516160e+19, RZ ;  /* 0x5f800000000d0823 */ /* 0x000fc800000000ff */
[----:B------:R-:W0:Y:S02]  /*17c0*/  @P0 MUFU.RSQ R12, R13 ;  /* 0x0000000d000c0308 */ /* 0x000e240000001400 */
[----:B0-----:R-:W-:Y:S01]  /*17d0*/  @P0 FMUL.FTZ R14, R13, R12 ;  /* 0x0000000c0d0e0220 */ /* 0x001fe20000410000 */
[----:B------:R-:W-:Y:S01]  /*17e0*/  @P0 FMUL.FTZ R19, R12, 0.5 ;  /* 0x3f0000000c130820 */ /* 0x000fe20000410000 */
[----:B------:R-:W-:Y:S02]  /*17f0*/  @!P0 IMAD.MOV.U32 R12, RZ, RZ, R0 ;  /* 0x000000ffff0c8224 */ /* 0x000fe400078e0000 */
[----:B------:R-:W-:-:S04]  /*1800*/  @P0 FADD.FTZ R15, -R14, -RZ ;  /* 0x800000ff0e0f0221 */ /* 0x000fc80000010100 */
[----:B------:R-:W-:-:S04]  /*1810*/  @P0 FFMA R15, R14, R15, R13 ;  /* 0x0000000f0e0f0223 */ /* 0x000fc8000000000d */
[----:B------:R-:W-:-:S04]  /*1820*/  @P0 FFMA R15, R15, R19, R14 ;  /* 0x000000130f0f0223 */ /* 0x000fc8000000000e */
[----:B------:R-:W-:-:S07]  /*1830*/  @P0 FMUL.FTZ R12, R15, 2.3283064365386962891e-10 ;  /* 0x2f8000000f0c0820 */ /* 0x000fce0000410000 */
.L_x_30:
[----:B------:R-:W-:Y:S01]  /*1840*/  IMAD.MOV.U32 R0, RZ, RZ, R12 ;  /* 0x000000ffff007224 */ /* 0x000fe200078e000c */
[----:B------:R-:W-:Y:S01]  /*1850*/  MOV R12, R20 ;  /* 0x00000014000c7202 */ /* 0x000fe20000000f00 */
[----:B------:R-:W-:-:S04]  /*1860*/  IMAD.MOV.U32 R13, RZ, RZ, 0x0 ;  /* 0x00000000ff0d7424 */ /* 0x000fc800078e00ff */
[----:B------:R-:W-:Y:S05]  /*1870*/  RET.REL.NODEC R12 `(raytracing) ;  /* 0xffffffe40ce07950 */ /* 0x000fea0003c3ffff */
        .weak           $__internal_2_$__cuda_sm3x_div_rn_noftz_f32_slowpath
        .type           $__internal_2_$__cuda_sm3x_div_rn_noftz_f32_slowpath,@function
        .size           $__internal_2_$__cuda_sm3x_div_rn_noftz_f32_slowpath,(.L_x_45 - $__internal_2_$__cuda_sm3x_div_rn_noftz_f32_slowpath)
$__internal_2_$__cuda_sm3x_div_rn_noftz_f32_slowpath:
[--C-:B------:R-:W-:Y:S01]  /*1880*/  SHF.R.U32.HI R9, RZ, 0x17, R7.reuse ;  /* 0x00000017ff097819 */ /* 0x100fe20000011607 */
[----:B------:R-:W-:Y:S01]  /*1890*/  BSSY.RECONVERGENT B3, `(.L_x_31) ;  /* 0x0000063000037945 */ /* 0x000fe20003800200 */
[----:B------:R-:W-:Y:S02]  /*18a0*/  SHF.R.U32.HI R0, RZ, 0x17, R30 ;  /* 0x00000017ff007819 */ /* 0x000fe4000001161e */
[----:B------:R-:W-:Y:S01]  /*18b0*/  LOP3.LUT R18, R9, 0xff, RZ, 0xc0, !PT ;  /* 0x000000ff09127812 */ /* 0x000fe200078ec0ff */
[----:B------:R-:W-:Y:S01]  /*18c0*/  IMAD.MOV.U32 R9, RZ, RZ, R7 ;  /* 0x000000ffff097224 */ /* 0x000fe200078e0007 */
[----:B------:R-:W-:-:S03]  /*18d0*/  LOP3.LUT R14, R0, 0xff, RZ, 0xc0, !PT ;  /* 0x000000ff000e7812 */ /* 0x000fc600078ec0ff */
[----:B------:R-:W-:Y:S01]  /*18e0*/  VIADD R12, R18, 0xffffffff ;  /* 0xffffffff120c7836 */ /* 0x000fe20000000000 */
[----:B------:R-:W-:-:S04]  /*18f0*/  IADD3 R0, PT, PT, R14, -0x1, RZ ;  /* 0xffffffff0e007810 */ /* 0x000fc80007ffe0ff */
[----:B------:R-:W-:-:S04]  /*1900*/  ISETP.GT.U32.AND P0, PT, R12, 0xfd, PT ;  /* 0x000000fd0c00780c */ /* 0x000fc80003f04070 */
[----:B------:R-:W-:-:S13]  /*1910*/  ISETP.GT.U32.OR P0, PT, R0, 0xfd, P0 ;  /* 0x000000fd0000780c */ /* 0x000fda0000704470 */
[----:B------:R-:W-:Y:S01]  /*1920*/  @!P0 IMAD.MOV.U32 R11, RZ, RZ, RZ ;  /* 0x000000ffff0b8224 */ /* 0x000fe200078e00ff */
[----:B------:R-:W-:Y:S06]  /*1930*/  @!P0 BRA `(.L_x_32) ;  /* 0x00000000005c8947 */ /* 0x000fec0003800000 */
[----:B------:R-:W-:Y:S02]  /*1940*/  FSETP.GTU.FTZ.AND P0, PT, |R30|, +INF , PT ;  /* 0x7f8000001e00780b */ /* 0x000fe40003f1c200 */
[----:B------:R-:W-:-:S04]  /*1950*/  FSETP.GTU.FTZ.AND P1, PT, |R7|, +INF , PT ;  /* 0x7f8000000700780b */ /* 0x000fc80003f3c200 */
[----:B------:R-:W-:-:S13]  /*1960*/  PLOP3.LUT P0, PT, P0, P1, PT, 0xf8, 0x8f ;  /* 0x00000000008f781c */ /* 0x000fda0000703f70 */
[----:B------:R-:W-:Y:S05]  /*1970*/  @P0 BRA `(.L_x_33) ;  /* 0x00000004004c0947 */ /* 0x000fea0003800000 */
[----:B------:R-:W-:-:S13]  /*1980*/  LOP3.LUT P0, RZ, R9, 0x7fffffff, R30, 0xc8, !PT ;  /* 0x7fffffff09ff7812 */ /* 0x000fda000780c81e */
[----:B------:R-:W-:Y:S05]  /*1990*/  @!P0 BRA `(.L_x_34) ;  /* 0x00000004003c8947 */ /* 0x000fea0003800000 */
[C---:B------:R-:W-:Y:S02]  /*19a0*/  FSETP.NEU.FTZ.AND P1, PT, |R30|.reuse, +INF , PT ;  /* 0x7f8000001e00780b */ /* 0x040fe40003f3d200 */
[----:B------:R-:W-:Y:S02]  /*19b0*/  FSETP.NEU.FTZ.AND P2, PT, |R7|, +INF , PT ;  /* 0x7f8000000700780b */ /* 0x000fe40003f5d200 */
[----:B------:R-:W-:-:S11]  /*19c0*/  FSETP.NEU.FTZ.AND P0, PT, |R30|, +INF , PT ;  /* 0x7f8000001e00780b */ /* 0x000fd60003f1d200 */
[----:B------:R-:W-:Y:S05]  /*19d0*/  @!P2 BRA !P1, `(.L_x_34) ;  /* 0x00000004002ca947 */ /* 0x000fea0004800000 */
[----:B------:R-:W-:-:S04]  /*19e0*/  LOP3.LUT P1, RZ, R30, 0x7fffffff, RZ, 0xc0, !PT ;  /* 0x7fffffff1eff7812 */ /* 0x000fc8000782c0ff */
[----:B------:R-:W-:-:S13]  /*19f0*/  PLOP3.LUT P1, PT, P2, P1, PT, 0x2f, 0xf2 ;  /* 0x0000000000f2781c */ /* 0x000fda0001722577 */
[----:B------:R-:W-:Y:S05]  /*1a00*/  @P1 BRA `(.L_x_35) ;  /* 0x0000000400181947 */ /* 0x000fea0003800000 */
[----:B------:R-:W-:-:S04]  /*1a10*/  LOP3.LUT P1, RZ, R9, 0x7fffffff, RZ, 0xc0, !PT ;  /* 0x7fffffff09ff7812 */ /* 0x000fc8000782c0ff */
[----:B------:R-:W-:-:S13]  /*1a20*/  PLOP3.LUT P0, PT, P0, P1, PT, 0x2f, 0xf2 ;  /* 0x0000000000f2781c */ /* 0x000fda0000702577 */
[----:B------:R-:W-:Y:S05]  /*1a30*/  @P0 BRA `(.L_x_36) ;  /* 0x0000000400000947 */ /* 0x000fea0003800000 */
[----:B------:R-:W-:Y:S02]  /*1a40*/  ISETP.GE.AND P0, PT, R0, RZ, PT ;  /* 0x000000ff0000720c */ /* 0x000fe40003f06270 */
[----:B------:R-:W-:-:S11]  /*1a50*/  ISETP.GE.AND P1, PT, R12, RZ, PT ;  /* 0x000000ff0c00720c */ /* 0x000fd60003f26270 */
[----:B------:R-:W-:Y:S01]  /*1a60*/  @P0 MOV R11, RZ ;  /* 0x000000ff000b0202 */ /* 0x000fe20000000f00 */
[----:B------:R-:W-:Y:S02]  /*1a70*/  @!P0 IMAD.MOV.U32 R11, RZ, RZ, -0x40 ;  /* 0xffffffc0ff0b8424 */ /* 0x000fe400078e00ff */
[----:B------:R-:W-:Y:S01]  /*1a80*/  @!P0 FFMA R30, R30, 1.84467440737095516160e+19, RZ ;  /* 0x5f8000001e1e8823 */ /* 0x000fe200000000ff */
[----:B------:R-:W-:Y:S01]  /*1a90*/  @!P1 FFMA R9, R7, 1.84467440737095516160e+19, RZ ;  /* 0x5f80000007099823 */ /* 0x000fe200000000ff */
[----:B------:R-:W-:-:S07]  /*1aa0*/  @!P1 VIADD R11, R11, 0x40 ;  /* 0x000000400b0b9836 */ /* 0x000fce0000000000 */
.L_x_32:
[----:B------:R-:W-:Y:S01]  /*1ab0*/  LEA R0, R18, 0xc0800000, 0x17 ;  /* 0xc080000012007811 */ /* 0x000fe200078eb8ff */
[----:B------:R-:W-:Y:S03]  /*1ac0*/  BSSY.RECONVERGENT B4, `(.L_x_37) ;  /* 0x0000036000047945 */ /* 0x000fe60003800200 */
[----:B------:R-:W-:Y:S01]  /*1ad0*/  IADD3 R12, PT, PT, -R0, R9, RZ ;  /* 0x00000009000c7210 */ /* 0x000fe20007ffe1ff */
[----:B------:R-:W-:-:S03]  /*1ae0*/  VIADD R9, R14, 0xffffff81 ;  /* 0xffffff810e097836 */ /* 0x000fc60000000000 */
[----:B------:R0:W1:Y:S01]  /*1af0*/  MUFU.RCP R13, R12 ;  /* 0x0000000c000d7308 */ /* 0x0000620000001000 */
[----:B------:R-:W-:Y:S01]  /*1b00*/  FADD.FTZ R15, -R12, -RZ ;  /* 0x800000ff0c0f7221 */ /* 0x000fe20000010100 */
[C---:B------:R-:W-:Y:S01]  /*1b10*/  IMAD R0, R9.reuse, -0x800000, R30 ;  /* 0xff80000009007824 */ /* 0x040fe200078e021e */
[----:B0-----:R-:W-:-:S05]  /*1b20*/  IADD3 R12, PT, PT, R9, 0x7f, -R18 ;  /* 0x0000007f090c7810 */ /* 0x001fca0007ffe812 */
[----:B------:R-:W-:Y:S02]  /*1b30*/  IMAD.IADD R12, R12, 0x1, R11 ;  /* 0x000000010c0c7824 */ /* 0x000fe400078e020b */
[----:B-1----:R-:W-:-:S04]  /*1b40*/  FFMA R14, R13, R15, 1 ;  /* 0x3f8000000d0e7423 */ /* 0x002fc8000000000f */
[----:B------:R-:W-:-:S04]  /*1b50*/  FFMA R20, R13, R14, R13 ;  /* 0x0000000e0d147223 */ /* 0x000fc8000000000d */
[----:B------:R-:W-:-:S04]  /*1b60*/  FFMA R13, R0, R20, RZ ;  /* 0x00000014000d7223 */ /* 0x000fc800000000ff */
[----:B------:R-:W-:-:S04]  /*1b70*/  FFMA R14, R15, R13, R0 ;  /* 0x0000000d0f0e7223 */ /* 0x000fc80000000000 */
[----:B------:R-:W-:-:S04]  /*1b80*/  FFMA R13, R20, R14, R13 ;  /* 0x0000000e140d7223 */ /* 0x000fc8000000000d */
[----:B------:R-:W-:-:S04]  /*1b90*/  FFMA R14, R15, R13, R0 ;  /* 0x0000000d0f0e7223 */ /* 0x000fc80000000000 */
[----:B------:R-:W-:-:S05]  /*1ba0*/  FFMA R0, R20, R14, R13 ;  /* 0x0000000e14007223 */ /* 0x000fca000000000d */
[----:B------:R-:W-:-:S04]  /*1bb0*/  SHF.R.U32.HI R9, RZ, 0x17, R0 ;  /* 0x00000017ff097819 */ /* 0x000fc80000011600 */
[----:B------:R-:W-:-:S04]  /*1bc0*/  LOP3.LUT R9, R9, 0xff, RZ, 0xc0, !PT ;  /* 0x000000ff09097812 */ /* 0x000fc800078ec0ff */
[----:B------:R-:W-:-:S05]  /*1bd0*/  IADD3 R15, PT, PT, R9, R12, RZ ;  /* 0x0000000c090f7210 */ /* 0x000fca0007ffe0ff */
[----:B------:R-:W-:-:S05]  /*1be0*/  VIADD R9, R15, 0xffffffff ;  /* 0xffffffff0f097836 */ /* 0x000fca0000000000 */
[----:B------:R-:W-:-:S13]  /*1bf0*/  ISETP.GE.U32.AND P0, PT, R9, 0xfe, PT ;  /* 0x000000fe0900780c */ /* 0x000fda0003f06070 */
[----:B------:R-:W-:Y:S05]  /*1c00*/  @!P0 BRA `(.L_x_38) ;  /* 0x0000000000808947 */ /* 0x000fea0003800000 */
[----:B------:R-:W-:-:S13]  /*1c10*/  ISETP.GT.AND P0, PT, R15, 0xfe, PT ;  /* 0x000000fe0f00780c */ /* 0x000fda0003f04270 */
[----:B------:R-:W-:Y:S05]  /*1c20*/  @P0 BRA `(.L_x_39) ;  /* 0x00000000006c0947 */ /* 0x000fea0003800000 */
[----:B------:R-:W-:-:S13]  /*1c30*/  ISETP.GE.AND P0, PT, R15, 0x1, PT ;  /* 0x000000010f00780c */ /* 0x000fda0003f06270 */
[----:B------:R-:W-:Y:S05]  /*1c40*/  @P0 BRA `(.L_x_40) ;  /* 0x0000000000740947 */ /* 0x000fea0003800000 */
[----:B------:R-:W-:Y:S02]  /*1c50*/  ISETP.GE.AND P0, PT, R15, -0x18, PT ;  /* 0xffffffe80f00780c */ /* 0x000fe40003f06270 */
[----:B------:R-:W-:-:S11]  /*1c60*/  LOP3.LUT R0, R0, 0x80000000, RZ, 0xc0, !PT ;  /* 0x8000000000007812 */ /* 0x000fd600078ec0ff */
[----:B------:R-:W-:Y:S05]  /*1c70*/  @!P0 BRA `(.L_x_40) ;  /* 0x0000000000688947 */ /* 0x000fea0003800000 */
[CCC-:B------:R-:W-:Y:S01]  /*1c80*/  FFMA.RZ R9, R20.reuse, R14.reuse, R13.reuse ;  /* 0x0000000e14097223 */ /* 0x1c0fe2000000c00d */
[CCC-:B------:R-:W-:Y:S01]  /*1c90*/  FFMA.RM R12, R20.reuse, R14.reuse, R13.reuse ;  /* 0x0000000e140c7223 */ /* 0x1c0fe2000000400d */
[C---:B------:R-:W-:Y:S02]  /*1ca0*/  ISETP.NE.AND P2, PT, R15.reuse, RZ, PT ;  /* 0x000000ff0f00720c */ /* 0x040fe40003f45270 */
[----:B------:R-:W-:Y:S02]  /*1cb0*/  ISETP.NE.AND P1, PT, R15, RZ, PT ;  /* 0x000000ff0f00720c */ /* 0x000fe40003f25270 */
[----:B------:R-:W-:Y:S01]  /*1cc0*/  LOP3.LUT R11, R9, 0x7fffff, RZ, 0xc0, !PT ;  /* 0x007fffff090b7812 */ /* 0x000fe200078ec0ff */
[----:B------:R-:W-:Y:S01]  /*1cd0*/  FFMA.RP R9, R20, R14, R13 ;  /* 0x0000000e14097223 */ /* 0x000fe2000000800d */
[----:B------:R-:W-:Y:S01]  /*1ce0*/  IADD3 R14, PT, PT, R15, 0x20, RZ ;  /* 0x000000200f0e7810 */ /* 0x000fe20007ffe0ff */
[----:B------:R-:W-:Y:S01]  /*1cf0*/  IMAD.MOV R13, RZ, RZ, -R15 ;  /* 0x000000ffff0d7224 */ /* 0x000fe200078e0a0f */
[----:B------:R-:W-:-:S02]  /*1d00*/  LOP3.LUT R11, R11, 0x800000, RZ, 0xfc, !PT ;  /* 0x008000000b0b7812 */ /* 0x000fc400078efcff */
[----:B------:R-:W-:Y:S02]  /*1d10*/  FSETP.NEU.FTZ.AND P0, PT, R9, R12, PT ;  /* 0x0000000c0900720b */ /* 0x000fe40003f1d000 */
[----:B------:R-:W-:Y:S02]  /*1d20*/  SHF.L.U32 R14, R11, R14, RZ ;  /* 0x0000000e0b0e7219 */ /* 0x000fe400000006ff */
[----:B------:R-:W-:Y:S02]  /*1d30*/  SEL R12, R13, RZ, P2 ;  /* 0x000000ff0d0c7207 */ /* 0x000fe40001000000 */
[----:B------:R-:W-:Y:S02]  /*1d40*/  ISETP.NE.AND P1, PT, R14, RZ, P1 ;  /* 0x000000ff0e00720c */ /* 0x000fe40000f25270 */
[----:B------:R-:W-:Y:S02]  /*1d50*/  SHF.R.U32.HI R12, RZ, R12, R11 ;  /* 0x0000000cff0c7219 */ /* 0x000fe4000001160b */
[----:B------:R-:W-:-:S02]  /*1d60*/  PLOP3.LUT P0, PT, P0, P1, PT, 0xf8, 0x8f ;  /* 0x00000000008f781c */ /* 0x000fc40000703f70 */
[----:B------:R-:W-:Y:S02]  /*1d70*/  SHF.R.U32.HI R14, RZ, 0x1, R12 ;  /* 0x00000001ff0e7819 */ /* 0x000fe4000001160c */
[----:B------:R-:W-:-:S04]  /*1d80*/  SEL R9, RZ, 0x1, !P0 ;  /* 0x00000001ff097807 */ /* 0x000fc80004000000 */
[----:B------:R-:W-:-:S04]  /*1d90*/  LOP3.LUT R9, R9, 0x1, R14, 0xf8, !PT ;  /* 0x0000000109097812 */ /* 0x000fc800078ef80e */
[----:B------:R-:W-:-:S04]  /*1da0*/  LOP3.LUT R9, R9, R12, RZ, 0xc0, !PT ;  /* 0x0000000c09097212 */ /* 0x000fc800078ec0ff */
[----:B------:R-:W-:-:S04]  /*1db0*/  IADD3 R9, PT, PT, R14, R9, RZ ;  /* 0x000000090e097210 */ /* 0x000fc80007ffe0ff */
[----:B------:R-:W-:Y:S01]  /*1dc0*/  LOP3.LUT R0, R9, R0, RZ, 0xfc, !PT ;  /* 0x0000000009007212 */ /* 0x000fe200078efcff */
[----:B------:R-:W-:Y:S06]  /*1dd0*/  BRA `(.L_x_40) ;  /* 0x0000000000107947 */ /* 0x000fec0003800000 */
.L_x_39:
[----:B------:R-:W-:-:S04]  /*1de0*/  LOP3.LUT R0, R0, 0x80000000, RZ, 0xc0, !PT ;  /* 0x8000000000007812 */ /* 0x000fc800078ec0ff */
[----:B------:R-:W-:Y:S01]  /*1df0*/  LOP3.LUT R0, R0, 0x7f800000, RZ, 0xfc, !PT ;  /* 0x7f80000000007812 */ /* 0x000fe200078efcff */
[----:B------:R-:W-:Y:S06]  /*1e00*/  BRA `(.L_x_40) ;  /* 0x0000000000047947 */ /* 0x000fec0003800000 */
.L_x_38:
[----:B------:R-:W-:-:S07]  /*1e10*/  IMAD R0, R12, 0x800000, R0 ;  /* 0x008000000c007824 */ /* 0x000fce00078e0200 */
.L_x_40:
[----:B------:R-:W-:Y:S05]  /*1e20*/  BSYNC.RECONVERGENT B4 ;  /* 0x0000000000047941 */ /* 0x000fea0003800200 */
.L_x_37:
[----:B------:R-:W-:Y:S05]  /*1e30*/  BRA `(.L_x_41) ;  /* 0x0000000000207947 */ /* 0x000fea0003800000 */
.L_x_36:
[----:B------:R-:W-:-:S04]  /*1e40*/  LOP3.LUT R0, R9, 0x80000000, R30, 0x48, !PT ;  /* 0x8000000009007812 */ /* 0x000fc800078e481e */
[----:B------:R-:W-:Y:S01]  /*1e50*/  LOP3.LUT R0, R0, 0x7f800000, RZ, 0xfc, !PT ;  /* 0x7f80000000007812 */ /* 0x000fe200078efcff */
[----:B------:R-:W-:Y:S06]  /*1e60*/  BRA `(.L_x_41) ;  /* 0x0000000000147947 */ /* 0x000fec0003800000 */
.L_x_35:
[----:B------:R-:W-:Y:S01]  /*1e70*/  LOP3.LUT R0, R9, 0x80000000, R30, 0x48, !PT ;  /* 0x8000000009007812 */ /* 0x000fe200078e481e */
[----:B------:R-:W-:Y:S06]  /*1e80*/  BRA `(.L_x_41) ;  /* 0x00000000000c7947 */ /* 0x000fec0003800000 */
.L_x_34:
[----:B------:R-:W0:Y:S01]  /*1e90*/  MUFU.RSQ R0, -QNAN ;  /* 0xffc0000000007908 */ /* 0x000e220000001400 */
[----:B------:R-:W-:Y:S05]  /*1ea0*/  BRA `(.L_x_41) ;  /* 0x0000000000047947 */ /* 0x000fea0003800000 */
.L_x_33:
[----:B------:R-:W-:-:S07]  /*1eb0*/  FADD.FTZ R0, R30, R7 ;  /* 0x000000071e007221 */ /* 0x000fce0000010000 */
.L_x_41:
[----:B------:R-:W-:Y:S05]  /*1ec0*/  BSYNC.RECONVERGENT B3 ;  /* 0x0000000000037941 */ /* 0x000fea0003800200 */
.L_x_31:
[----:B------:R-:W-:-:S04]  /*1ed0*/  HFMA2 R11, -RZ, RZ, 0, 0 ;  /* 0x00000000ff0b7431 */ /* 0x000fc800000001ff */
[----:B0-----:R-:W-:Y:S05]  /*1ee0*/  RET.REL.NODEC R10 `(raytracing) ;  /* 0xffffffe00a447950 */ /* 0x001fea0003c3ffff */
.L_x_42:
[----:B------:R-:W-:-:S00]  /*1ef0*/  BRA `(.L_x_42) ;  /* 0xfffffffc00fc7947 */ /* 0x000fc0000383ffff */
[----:B------:R-:W-:-:S00]  /*1f00*/  NOP ;  /* 0x0000000000007918 */ /* 0x000fc00000000000 */
[----:B------:R-:W-:-:S00]  /*1f10*/  NOP ;  /* 0x0000000000007918 */ /* 0x000fc00000000000 */
[----:B------:R-:W-:-:S00]  /*1f20*/  NOP ;  /* 0x0000000000007918 */ /* 0x000fc00000000000 */
[----:B------:R-:W-:-:S00]  /*1f30*/  NOP ;  /* 0x0000000000007918 */ /* 0x000fc00000000000 */
[----:B------:R-:W-:-:S00]  /*1f40*/  NOP ;  /* 0x0000000000007918 */ /* 0x000fc00000000000 */
[----:B------:R-:W-:-:S00]  /*1f50*/  NOP ;  /* 0x0000000000007918 */ /* 0x000fc00000000000 */
[----:B------:R-:W-:-:S00]  /*1f60*/  NOP ;  /* 0x0000000000007918 */ /* 0x000fc00000000000 */
[----:B------:R-:W-:-:S00]  /*1f70*/  NOP ;  /* 0x0000000000007918 */ /* 0x000fc00000000000 */
.L_x_45:


//--------------------- .nv.shared.reserved.0     --------------------------
	.section	.nv.shared.reserved.0,"aw",@nobits
	.weak		__nv_reservedSMEM_offset_0_alias
	.size		__nv_reservedSMEM_offset_0_alias, 0, 64
	.other		__nv_reservedSMEM_offset_0_alias,@"STO_CUDA_RESERVED_SHARED STV_DEFAULT"
__nv_reservedSMEM_offset_0_alias:
	.zero		0
	.zero		64


//--------------------- .nv.constant0.raytracing  --------------------------
	.section	.nv.constant0.raytracing,"a",@progbits
	.sectionflags	@""
	.align	4
.nv.constant0.raytracing:
	.zero		956


//--------------------- SYMBOLS --------------------------

	.type		.nv.reservedSmem.offset0,@object
	.size		.nv.reservedSmem.offset0,0x4
